	.target	sm_100a

	.elftype	@"ET_EXEC"


//--------------------- .note.nv.tkinfo           --------------------------
	.section	.note.nv.tkinfo,"",@"SHT_NOTE"
	.sectionflags	@"SHF_NOTE_NV_TKINFO"
	.tkinfo
        /*0018*/ 	.word	0x00000002
        /*0030*/ 	.string	""
        /*0030*/ 	.string	"ptxas"
        /*0030*/ 	.string	"Cuda compilation tools, release 13.0, V13.0.88"
        /*0030*/ 	.string	"Build cuda_13.0.r13.0/compiler.36424714_0"
        /*0030*/ 	.string	"-arch sm_100a -m 64 "



//--------------------- .note.nv.cuinfo           --------------------------
	.section	.note.nv.cuinfo,"",@"SHT_NOTE"
	.sectionflags	@"SHF_NOTE_NV_CUINFO"
        /*0018*/ 	.short	0x0002
        /*001a*/ 	.short	0x0064
        /*001c*/ 	.short	0x0082
	.zero		2


//--------------------- .nv.info                  --------------------------
	.section	.nv.info,"",@"SHT_CUDA_INFO"
	.align	4


	//----- nvinfo : EIATTR_REGCOUNT
	.align		4
        /*0000*/ 	.byte	0x04, 0x2f
        /*0002*/ 	.short	(.L_19 - .L_18)
	.align		4
.L_18:
        /*0004*/ 	.word	index@(_ZN7cutlass13device_kernelINS_4gemm6kernel13GemmUniversalIN4cute5tupleIJiiiiEEENS1_10collective13CollectiveMmaINS1_35MainloopSm100TmaUmmaWarpSpecializedILi5ELi2ELi4ENS5_IJNS4_1CILi1EEESB_SB_EEEEENS5_IJNSA_ILi128EEENSA_ILi64EEENSA_ILi32EEEEEENS_12float_e5m2_tENS5_IJlSB_lEEESI_SJ_NS4_8TiledMMAINS4_8MMA_AtomIJNS4_10MMA_TraitsINS4_19SM100_MMA_F8F6F4_SSEJSI_SI_fSE_SF_NS4_17integral_constantINS4_4UMMA5MajorELSQ_0EEESR_NSO_INSP_7ScaleInELSS_0EEEST_EEEEEENS4_6LayoutISC_NS5_IJNSA_ILi0EEESX_SX_EEEEENS5_IJNS4_10UnderscoreES10_S10_EEEEENS4_13SM90_TMA_LOADENS4_14ComposedLayoutINS4_7SwizzleILi1ELi4ELi3EEENS4_18smem_ptr_flag_bitsILi8EEENSW_INS5_IJNSA_ILi8EEESG_EEENS5_IJSG_SB_EEEEEEEvNS4_8identityES13_S1D_vS1E_EENS_8epilogue10collective18CollectiveEpilogueINS1G_23Sm100TmaWarpSpecializedILi1ELi1ELi64ELb0ELb0EEEJSH_NS5_IJNSW_ISE_SB_EENSW_ISF_SB_EEEEESI_SJ_SI_SJ_NS1G_6fusion15FusionCallbacksIS1K_NS1O_17LinearCombinationISI_fSI_fLNS_15FloatRoundStyleE2EEESH_S1N_JEEENS4_5SM1004TMEM4LOAD26SM100_TMEM_LOAD_32dp32b64xES13_NS14_INS15_ILi2ELi4ELi3EEES18_NSW_INS5_IJS19_SF_EEENS5_IJSF_SB_EEEEEEENS4_39AutoVectorizingCopyWithAssumedAlignmentILi128EEENS4_14SM90_TMA_STOREES22_S24_S24_EEEvvEEEEvNT_6ParamsE)
        /*0008*/ 	.word	0x000000c2


	//----- nvinfo : EIATTR_FRAME_SIZE
	.align		4
.L_19:
        /*000c*/ 	.byte	0x04, 0x11
        /*000e*/ 	.short	(.L_21 - .L_20)
	.align		4
.L_20:
        /*0010*/ 	.word	index@($__internal_2_$__cuda_sm10x_tcgen05_guardrail_trap_unallocated_columns_being_dealloced)
        /*0014*/ 	.word	0x00000000


	//----- nvinfo : EIATTR_FRAME_SIZE
	.align		4
.L_21:
        /*0018*/ 	.byte	0x04, 0x11
        /*001a*/ 	.short	(.L_23 - .L_22)
	.align		4
.L_22:
        /*001c*/ 	.word	index@($__internal_1_$__cuda_sm10x_tcgen05_guardrail_trap_phase_invalid_during_alloc)
        /*0020*/ 	.word	0x00000000


	//----- nvinfo : EIATTR_FRAME_SIZE
	.align		4
.L_23:
        /*0024*/ 	.byte	0x04, 0x11
        /*0026*/ 	.short	(.L_25 - .L_24)
	.align		4
.L_24:
        /*0028*/ 	.word	index@($__internal_0_$__cuda_sm10x_tcgen05_guardrail_trap_col_being_dealloced_not_returned_by_alloc)
        /*002c*/ 	.word	0x00000000


	//----- nvinfo : EIATTR_FRAME_SIZE
	.align		4
.L_25:
        /*0030*/ 	.byte	0x04, 0x11
        /*0032*/ 	.short	(.L_27 - .L_26)
	.align		4
.L_26:
        /*0034*/ 	.word	index@(_ZN7cutlass13device_kernelINS_4gemm6kernel13GemmUniversalIN4cute5tupleIJiiiiEEENS1_10collective13CollectiveMmaINS1_35MainloopSm100TmaUmmaWarpSpecializedILi5ELi2ELi4ENS5_IJNS4_1CILi1EEESB_SB_EEEEENS5_IJNSA_ILi128EEENSA_ILi64EEENSA_ILi32EEEEEENS_12float_e5m2_tENS5_IJlSB_lEEESI_SJ_NS4_8TiledMMAINS4_8MMA_AtomIJNS4_10MMA_TraitsINS4_19SM100_MMA_F8F6F4_SSEJSI_SI_fSE_SF_NS4_17integral_constantINS4_4UMMA5MajorELSQ_0EEESR_NSO_INSP_7ScaleInELSS_0EEEST_EEEEEENS4_6LayoutISC_NS5_IJNSA_ILi0EEESX_SX_EEEEENS5_IJNS4_10UnderscoreES10_S10_EEEEENS4_13SM90_TMA_LOADENS4_14ComposedLayoutINS4_7SwizzleILi1ELi4ELi3EEENS4_18smem_ptr_flag_bitsILi8EEENSW_INS5_IJNSA_ILi8EEESG_EEENS5_IJSG_SB_EEEEEEEvNS4_8identityES13_S1D_vS1E_EENS_8epilogue10collective18CollectiveEpilogueINS1G_23Sm100TmaWarpSpecializedILi1ELi1ELi64ELb0ELb0EEEJSH_NS5_IJNSW_ISE_SB_EENSW_ISF_SB_EEEEESI_SJ_SI_SJ_NS1G_6fusion15FusionCallbacksIS1K_NS1O_17LinearCombinationISI_fSI_fLNS_15FloatRoundStyleE2EEESH_S1N_JEEENS4_5SM1004TMEM4LOAD26SM100_TMEM_LOAD_32dp32b64xES13_NS14_INS15_ILi2ELi4ELi3EEES18_NSW_INS5_IJS19_SF_EEENS5_IJSF_SB_EEEEEEENS4_39AutoVectorizingCopyWithAssumedAlignmentILi128EEENS4_14SM90_TMA_STOREES22_S24_S24_EEEvvEEEEvNT_6ParamsE)
        /*0038*/ 	.word	0x00000000


	//----- nvinfo : EIATTR_MIN_STACK_SIZE
	.align		4
.L_27:
        /*003c*/ 	.byte	0x04, 0x12
        /*003e*/ 	.short	(.L_29 - .L_28)
	.align		4
.L_28:
        /*0040*/ 	.word	index@(_ZN7cutlass13device_kernelINS_4gemm6kernel13GemmUniversalIN4cute5tupleIJiiiiEEENS1_10collective13CollectiveMmaINS1_35MainloopSm100TmaUmmaWarpSpecializedILi5ELi2ELi4ENS5_IJNS4_1CILi1EEESB_SB_EEEEENS5_IJNSA_ILi128EEENSA_ILi64EEENSA_ILi32EEEEEENS_12float_e5m2_tENS5_IJlSB_lEEESI_SJ_NS4_8TiledMMAINS4_8MMA_AtomIJNS4_10MMA_TraitsINS4_19SM100_MMA_F8F6F4_SSEJSI_SI_fSE_SF_NS4_17integral_constantINS4_4UMMA5MajorELSQ_0EEESR_NSO_INSP_7ScaleInELSS_0EEEST_EEEEEENS4_6LayoutISC_NS5_IJNSA_ILi0EEESX_SX_EEEEENS5_IJNS4_10UnderscoreES10_S10_EEEEENS4_13SM90_TMA_LOADENS4_14ComposedLayoutINS4_7SwizzleILi1ELi4ELi3EEENS4_18smem_ptr_flag_bitsILi8EEENSW_INS5_IJNSA_ILi8EEESG_EEENS5_IJSG_SB_EEEEEEEvNS4_8identityES13_S1D_vS1E_EENS_8epilogue10collective18CollectiveEpilogueINS1G_23Sm100TmaWarpSpecializedILi1ELi1ELi64ELb0ELb0EEEJSH_NS5_IJNSW_ISE_SB_EENSW_ISF_SB_EEEEESI_SJ_SI_SJ_NS1G_6fusion15FusionCallbacksIS1K_NS1O_17LinearCombinationISI_fSI_fLNS_15FloatRoundStyleE2EEESH_S1N_JEEENS4_5SM1004TMEM4LOAD26SM100_TMEM_LOAD_32dp32b64xES13_NS14_INS15_ILi2ELi4ELi3EEES18_NSW_INS5_IJS19_SF_EEENS5_IJSF_SB_EEEEEEENS4_39AutoVectorizingCopyWithAssumedAlignmentILi128EEENS4_14SM90_TMA_STOREES22_S24_S24_EEEvvEEEEvNT_6ParamsE)
        /*0044*/ 	.word	0x00000000
.L_29:


//--------------------- .nv.compat                --------------------------
	.section	.nv.compat,"",@"SHT_CUDA_COMPAT_INFO"
	.align	4
        /*0000*/ 	.byte	0x02, 0x09, 0x01, 0x00, 0x02, 0x02, 0x02, 0x00, 0x02, 0x05, 0x05, 0x00, 0x03, 0x07, 0x01, 0x01
        /*0010*/ 	.byte	0x02, 0x03, 0x01, 0x00, 0x02, 0x06, 0x01, 0x00, 0x04, 0x0b, 0x08, 0x00, 0x09, 0x00, 0x00, 0x00
        /*0020*/ 	.byte	0x00, 0x00, 0x00, 0x00


//--------------------- .nv.info._ZN7cutlass13device_kernelINS_4gemm6kernel13GemmUniversalIN4cute5tupleIJiiiiEEENS1_10collective13CollectiveMmaINS1_35MainloopSm100TmaUmmaWarpSpecializedILi5ELi2ELi4ENS5_IJNS4_1CILi1EEESB_SB_EEEEENS5_IJNSA_ILi128EEENSA_ILi64EEENSA_ILi32EEEEEENS_12float_e5m2_tENS5_IJlSB_lEEESI_SJ_NS4_8TiledMMAINS4_8MMA_AtomIJNS4_10MMA_TraitsINS4_19SM100_MMA_F8F6F4_SSEJSI_SI_fSE_SF_NS4_17integral_constantINS4_4UMMA5MajorELSQ_0EEESR_NSO_INSP_7ScaleInELSS_0EEEST_EEEEEENS4_6LayoutISC_NS5_IJNSA_ILi0EEESX_SX_EEEEENS5_IJNS4_10UnderscoreES10_S10_EEEEENS4_13SM90_TMA_LOADENS4_14ComposedLayoutINS4_7SwizzleILi1ELi4ELi3EEENS4_18smem_ptr_flag_bitsILi8EEENSW_INS5_IJNSA_ILi8EEESG_EEENS5_IJSG_SB_EEEEEEEvNS4_8identityES13_S1D_vS1E_EENS_8epilogue10collective18CollectiveEpilogueINS1G_23Sm100TmaWarpSpecializedILi1ELi1ELi64ELb0ELb0EEEJSH_NS5_IJNSW_ISE_SB_EENSW_ISF_SB_EEEEESI_SJ_SI_SJ_NS1G_6fusion15FusionCallbacksIS1K_NS1O_17LinearCombinationISI_fSI_fLNS_15FloatRoundStyleE2EEESH_S1N_JEEENS4_5SM1004TMEM4LOAD26SM100_TMEM_LOAD_32dp32b64xES13_NS14_INS15_ILi2ELi4ELi3EEES18_NSW_INS5_IJS19_SF_EEENS5_IJSF_SB_EEEEEEENS4_39AutoVectorizingCopyWithAssumedAlignmentILi128EEENS4_14SM90_TMA_STOREES22_S24_S24_EEEvvEEEEvNT_6ParamsE --------------------------
	.section	.nv.info._ZN7cutlass13device_kernelINS_4gemm6kernel13GemmUniversalIN4cute5tupleIJiiiiEEENS1_10collective13CollectiveMmaINS1_35MainloopSm100TmaUmmaWarpSpecializedILi5ELi2ELi4ENS5_IJNS4_1CILi1EEESB_SB_EEEEENS5_IJNSA_ILi128EEENSA_ILi64EEENSA_ILi32EEEEEENS_12float_e5m2_tENS5_IJlSB_lEEESI_SJ_NS4_8TiledMMAINS4_8MMA_AtomIJNS4_10MMA_TraitsINS4_19SM100_MMA_F8F6F4_SSEJSI_SI_fSE_SF_NS4_17integral_constantINS4_4UMMA5MajorELSQ_0EEESR_NSO_INSP_7ScaleInELSS_0EEEST_EEEEEENS4_6LayoutISC_NS5_IJNSA_ILi0EEESX_SX_EEEEENS5_IJNS4_10UnderscoreES10_S10_EEEEENS4_13SM90_TMA_LOADENS4_14ComposedLayoutINS4_7SwizzleILi1ELi4ELi3EEENS4_18smem_ptr_flag_bitsILi8EEENSW_INS5_IJNSA_ILi8EEESG_EEENS5_IJSG_SB_EEEEEEEvNS4_8identityES13_S1D_vS1E_EENS_8epilogue10collective18CollectiveEpilogueINS1G_23Sm100TmaWarpSpecializedILi1ELi1ELi64ELb0ELb0EEEJSH_NS5_IJNSW_ISE_SB_EENSW_ISF_SB_EEEEESI_SJ_SI_SJ_NS1G_6fusion15FusionCallbacksIS1K_NS1O_17LinearCombinationISI_fSI_fLNS_15FloatRoundStyleE2EEESH_S1N_JEEENS4_5SM1004TMEM4LOAD26SM100_TMEM_LOAD_32dp32b64xES13_NS14_INS15_ILi2ELi4ELi3EEES18_NSW_INS5_IJS19_SF_EEENS5_IJSF_SB_EEEEEEENS4_39AutoVectorizingCopyWithAssumedAlignmentILi128EEENS4_14SM90_TMA_STOREES22_S24_S24_EEEvvEEEEvNT_6ParamsE,"",@"SHT_CUDA_INFO"
	.sectionflags	@""
	.align	4


	//----- nvinfo : EIATTR_CUDA_API_VERSION
	.align		4
        /*0000*/ 	.byte	0x04, 0x37
        /*0002*/ 	.short	(.L_31 - .L_30)
.L_30:
        /*0004*/ 	.word	0x00000082


	//----- nvinfo : EIATTR_KPARAM_INFO
	.align		4
.L_31:
        /*0008*/ 	.byte	0x04, 0x17
        /*000a*/ 	.short	(.L_33 - .L_32)
.L_32:
        /*000c*/ 	.word	0x00000000
        /*0010*/ 	.short	0x0000
        /*0012*/ 	.short	0x0000
        /*0014*/ 	.byte	0x00, 0xf0, 0x01, 0x20


	//----- nvinfo : EIATTR_AT_ENTRY_FRAGMENTS
	.align		4
.L_33:
        /*0018*/ 	.byte	0x04, 0x4f
        /*001a*/ 	.short	(.L_35 - .L_34)


	//   ....[0]....
.L_34:
        /*001c*/ 	.word	0x00000006


	//----- nvinfo : EIATTR_RESERVED_SMEM_USED
	.align		4
.L_35:
        /*0020*/ 	.byte	0x01, 0x41
	.zero		2


	//----- nvinfo : EIATTR_SPARSE_MMA_MASK
	.align		4
        /*0024*/ 	.byte	0x03, 0x50
        /*0026*/ 	.short	0x0000


	//----- nvinfo : EIATTR_TCGEN05_1CTA_USED
	.align		4
        /*0028*/ 	.byte	0x01, 0x51
	.zero		2


	//----- nvinfo : EIATTR_MAXREG_COUNT
	.align		4
        /*002c*/ 	.byte	0x03, 0x1b
        /*002e*/ 	.short	0x00ff


	//----- nvinfo : EIATTR_NUM_BARRIERS
	.align		4
        /*0030*/ 	.byte	0x02, 0x4c
        /*0032*/ 	.byte	0x07
	.zero		1


	//----- nvinfo : EIATTR_EXTERNS
	.align		4
        /*0034*/ 	.byte	0x04, 0x0f
        /*0036*/ 	.short	(.L_37 - .L_36)


	//   ....[0]....
	.align		4
.L_36:
        /*0038*/ 	.word	index@(__assertfail)


	//----- nvinfo : EIATTR_MERCURY_ISA_VERSION
	.align		4
.L_37:
        /*003c*/ 	.byte	0x03, 0x5f
        /*003e*/ 	.short	0x0101


	//----- nvinfo : EIATTR_INT_WARP_WIDE_INSTR_OFFSETS
	.align		4
        /*0040*/ 	.byte	0x04, 0x31
        /*0042*/ 	.short	(.L_39 - .L_38)


	//   ....[0]....
.L_38:
        /*0044*/ 	.word	0x00001da0


	//   ....[1]....
        /*0048*/ 	.word	0x00003730


	//   ....[2]....
        /*004c*/ 	.word	0x00003750


	//   ....[3]....
        /*0050*/ 	.word	0x00003780


	//   ....[4]....
        /*0054*/ 	.word	0x00004190


	//   ....[5]....
        /*0058*/ 	.word	0x00004280


	//----- nvinfo : EIATTR_COOP_GROUP_MASK_REGIDS
	.align		4
.L_39:
        /*005c*/ 	.byte	0x04, 0x29
        /*005e*/ 	.short	(.L_41 - .L_40)


	//   ....[0]....
.L_40:
        /*0060*/ 	.word	0xffffffff


	//   ....[1]....
        /*0064*/ 	.word	0xffffffff


	//   ....[2]....
        /*0068*/ 	.word	0xffffffff


	//   ....[3]....
        /*006c*/ 	.word	0xffffffff


	//   ....[4]....
        /*0070*/ 	.word	0xffffffff


	//   ....[5]....
        /*0074*/ 	.word	0xffffffff


	//   ....[6]....
        /*0078*/ 	.word	0xffffffff


	//   ....[7]....
        /*007c*/ 	.word	0xffffffff


	//   ....[8]....
        /*0080*/ 	.word	0xffffffff


	//   ....[9]....
        /*0084*/ 	.word	0xffffffff


	//   ....[10]....
        /*0088*/ 	.word	0xffffffff


	//   ....[11]....
        /*008c*/ 	.word	0xffffffff


	//   ....[12]....
        /*0090*/ 	.word	0xffffffff


	//----- nvinfo : EIATTR_COOP_GROUP_INSTR_OFFSETS
	.align		4
.L_41:
        /*0094*/ 	.byte	0x04, 0x28
        /*0096*/ 	.short	(.L_43 - .L_42)


	//   ....[0]....
.L_42:
        /*0098*/ 	.word	0x00000090


	//   ....[1]....
        /*009c*/ 	.word	0x000004d0


	//   ....[2]....
        /*00a0*/ 	.word	0x00000660


	//   ....[3]....
        /*00a4*/ 	.word	0x000007a0


	//   ....[4]....
        /*00a8*/ 	.word	0x000008a0


	//   ....[5]....
        /*00ac*/ 	.word	0x00000a10


	//   ....[6]....
        /*00b0*/ 	.word	0x00000bb0


	//   ....[7]....
        /*00b4*/ 	.word	0x00001c80


	//   ....[8]....
        /*00b8*/ 	.word	0x00002af0


	//   ....[9]....
        /*00bc*/ 	.word	0x00002d00


	//   ....[10]....
        /*00c0*/ 	.word	0x00002d30


	//   ....[11]....
        /*00c4*/ 	.word	0x00003610


	//   ....[12]....
        /*00c8*/ 	.word	0x00003840


	//----- nvinfo : EIATTR_VRC_CTA_INIT_COUNT
	.align		4
.L_43:
        /*00cc*/ 	.byte	0x02, 0x4a
        /*00ce*/ 	.byte	0x80
	.zero		1


	//----- nvinfo : EIATTR_SYSCALL_OFFSETS
	.align		4
        /*00d0*/ 	.byte	0x04, 0x46
        /*00d2*/ 	.short	(.L_45 - .L_44)


	//   ....[0]....
.L_44:
        /*00d4*/ 	.word	0x00004c70


	//   ....[1]....
        /*00d8*/ 	.word	0x00004db0


	//   ....[2]....
        /*00dc*/ 	.word	0x00005550


	//----- nvinfo : EIATTR_MBARRIER_INSTR_OFFSETS
	.align		4
.L_45:
        /*00e0*/ 	.byte	0x04, 0x39
        /*00e2*/ 	.short	(.L_47 - .L_46)


	//   ....[0]....
.L_46:
        /*00e4*/ 	.word	0x000005b0
        /*00e8*/ 	.word	0x000000ff
        /*00ec*/ 	.word	0x00000000
        /*00f0*/ 	.short	0x0100
        /*00f2*/ 	.byte	0x05
	.zero		1


	//   ....[1]....
        /*00f4*/ 	.word	0x000005c0
        /*00f8*/ 	.word	0x000000ff
        /*00fc*/ 	.word	0x00000028
        /*0100*/ 	.short	0x0100
        /*0102*/ 	.byte	0x05
	.zero		1


	//   ....[2]....
        /*0104*/ 	.word	0x000005d0
        /*0108*/ 	.word	0x000000ff
        /*010c*/ 	.word	0x00000008
        /*0110*/ 	.short	0x0100
        /*0112*/ 	.byte	0x05
	.zero		1


	//   ....[3]....
        /*0114*/ 	.word	0x000005e0
        /*0118*/ 	.word	0x000000ff
        /*011c*/ 	.word	0x00000030
        /*0120*/ 	.short	0x0100
        /*0122*/ 	.byte	0x05
	.zero		1


	//   ....[4]....
        /*0124*/ 	.word	0x000005f0
        /*0128*/ 	.word	0x000000ff
        /*012c*/ 	.word	0x00000010
        /*0130*/ 	.short	0x0100
        /*0132*/ 	.byte	0x05
	.zero		1


	//   ....[5]....
        /*0134*/ 	.word	0x00000600
        /*0138*/ 	.word	0x000000ff
        /*013c*/ 	.word	0x00000038
        /*0140*/ 	.short	0x0100
        /*0142*/ 	.byte	0x05
	.zero		1


	//   ....[6]....
        /*0144*/ 	.word	0x00000610
        /*0148*/ 	.word	0x000000ff
        /*014c*/ 	.word	0x00000018
        /*0150*/ 	.short	0x0100
        /*0152*/ 	.byte	0x05
	.zero		1


	//   ....[7]....
        /*0154*/ 	.word	0x00000620
        /*0158*/ 	.word	0x000000ff
        /*015c*/ 	.word	0x00000040
        /*0160*/ 	.short	0x0100
        /*0162*/ 	.byte	0x05
	.zero		1


	//   ....[8]....
        /*0164*/ 	.word	0x00000630
        /*0168*/ 	.word	0x000000ff
        /*016c*/ 	.word	0x00000020
        /*0170*/ 	.short	0x0100
        /*0172*/ 	.byte	0x05
	.zero		1


	//   ....[9]....
        /*0174*/ 	.word	0x00000640
        /*0178*/ 	.word	0x000000ff
        /*017c*/ 	.word	0x00000048
        /*0180*/ 	.short	0x0100
        /*0182*/ 	.byte	0x05
	.zero		1


	//   ....[10]....
        /*0184*/ 	.word	0x00000770
        /*0188*/ 	.word	0x000000ff
        /*018c*/ 	.word	0x00000050
        /*0190*/ 	.short	0x0100
        /*0192*/ 	.byte	0x06
	.zero		1


	//   ....[11]....
        /*0194*/ 	.word	0x00000780
        /*0198*/ 	.word	0x000000ff
        /*019c*/ 	.word	0x00000058
        /*01a0*/ 	.short	0x0100
        /*01a2*/ 	.byte	0x06
	.zero		1


	//   ....[12]....
        /*01a4*/ 	.word	0x00000870
        /*01a8*/ 	.word	0x000000ff
        /*01ac*/ 	.word	0x00000060
        /*01b0*/ 	.short	0x0100
        /*01b2*/ 	.byte	0x05
	.zero		1


	//   ....[13]....
        /*01b4*/ 	.word	0x00000880
        /*01b8*/ 	.word	0x000000ff
        /*01bc*/ 	.word	0x00000068
        /*01c0*/ 	.short	0x0100
        /*01c2*/ 	.byte	0x05
	.zero		1


	//   ....[14]....
        /*01c4*/ 	.word	0x000009c0
        /*01c8*/ 	.word	0x000000ff
        /*01cc*/ 	.word	0x00000070
        /*01d0*/ 	.short	0x0100
        /*01d2*/ 	.byte	0x05
	.zero		1


	//   ....[15]....
        /*01d4*/ 	.word	0x000009d0
        /*01d8*/ 	.word	0x000000ff
        /*01dc*/ 	.word	0x00000080
        /*01e0*/ 	.short	0x0100
        /*01e2*/ 	.byte	0x05
	.zero		1


	//   ....[16]....
        /*01e4*/ 	.word	0x000009e0
        /*01e8*/ 	.word	0x000000ff
        /*01ec*/ 	.word	0x00000078
        /*01f0*/ 	.short	0x0100
        /*01f2*/ 	.byte	0x05
	.zero		1


	//   ....[17]....
        /*01f4*/ 	.word	0x000009f0
        /*01f8*/ 	.word	0x000000ff
        /*01fc*/ 	.word	0x00000088
        /*0200*/ 	.short	0x0100
        /*0202*/ 	.byte	0x05
	.zero		1


	//   ....[18]....
        /*0204*/ 	.word	0x00000b20
        /*0208*/ 	.word	0x000000ff
        /*020c*/ 	.word	0x00000090
        /*0210*/ 	.short	0x0100
        /*0212*/ 	.byte	0x06
	.zero		1


	//   ....[19]....
        /*0214*/ 	.word	0x00000b30
        /*0218*/ 	.word	0x000000ff
        /*021c*/ 	.word	0x000000b0
        /*0220*/ 	.short	0x0100
        /*0222*/ 	.byte	0x06
	.zero		1


	//   ....[20]....
        /*0224*/ 	.word	0x00000b40
        /*0228*/ 	.word	0x000000ff
        /*022c*/ 	.word	0x00000098
        /*0230*/ 	.short	0x0100
        /*0232*/ 	.byte	0x06
	.zero		1


	//   ....[21]....
        /*0234*/ 	.word	0x00000b50
        /*0238*/ 	.word	0x000000ff
        /*023c*/ 	.word	0x000000b8
        /*0240*/ 	.short	0x0100
        /*0242*/ 	.byte	0x06
	.zero		1


	//   ....[22]....
        /*0244*/ 	.word	0x00000b60
        /*0248*/ 	.word	0x000000ff
        /*024c*/ 	.word	0x000000a0
        /*0250*/ 	.short	0x0100
        /*0252*/ 	.byte	0x06
	.zero		1


	//   ....[23]....
        /*0254*/ 	.word	0x00000b70
        /*0258*/ 	.word	0x000000ff
        /*025c*/ 	.word	0x000000c0
        /*0260*/ 	.short	0x0100
        /*0262*/ 	.byte	0x06
	.zero		1


	//   ....[24]....
        /*0264*/ 	.word	0x00000b80
        /*0268*/ 	.word	0x000000ff
        /*026c*/ 	.word	0x000000a8
        /*0270*/ 	.short	0x0100
        /*0272*/ 	.byte	0x06
	.zero		1


	//   ....[25]....
        /*0274*/ 	.word	0x00000b90
        /*0278*/ 	.word	0x000000ff
        /*027c*/ 	.word	0x000000c8
        /*0280*/ 	.short	0x0100
        /*0282*/ 	.byte	0x06
	.zero		1


	//   ....[26]....
        /*0284*/ 	.word	0x00000c80
        /*0288*/ 	.word	0x000000ff
        /*028c*/ 	.word	0x000000d0
        /*0290*/ 	.short	0x0100
        /*0292*/ 	.byte	0x05
	.zero		1


	//   ....[27]....
        /*0294*/ 	.word	0x00000c90
        /*0298*/ 	.word	0x000000ff
        /*029c*/ 	.word	0x000000e0
        /*02a0*/ 	.short	0x0100
        /*02a2*/ 	.byte	0x05
	.zero		1


	//   ....[28]....
        /*02a4*/ 	.word	0x00000ca0
        /*02a8*/ 	.word	0x000000ff
        /*02ac*/ 	.word	0x000000d8
        /*02b0*/ 	.short	0x0100
        /*02b2*/ 	.byte	0x05
	.zero		1


	//   ....[29]....
        /*02b4*/ 	.word	0x00000cb0
        /*02b8*/ 	.word	0x000000ff
        /*02bc*/ 	.word	0x000000e8
        /*02c0*/ 	.short	0x0100
        /*02c2*/ 	.byte	0x05
	.zero		1


	//   ....[30]....
        /*02c4*/ 	.word	0x00001580
        /*02c8*/ 	.word	0x00000003
        /*02cc*/ 	.word	0x000000e0
        /*02d0*/ 	.short	0x010a
        /*02d2*/ 	.byte	0xff
	.zero		1


	//   ....[31]....
        /*02d4*/ 	.word	0x000015b0
        /*02d8*/ 	.word	0x00000003
        /*02dc*/ 	.word	0x000000d0
        /*02e0*/ 	.short	0x0101
        /*02e2*/ 	.byte	0xff
	.zero		1


	//   ....[32]....
        /*02e4*/ 	.word	0x00001680
        /*02e8*/ 	.word	0x000000ff
        /*02ec*/ 	.word	0x00000028
        /*02f0*/ 	.short	0x010a
        /*02f2*/ 	.byte	0x08
	.zero		1


	//   ....[33]....
        /*02f4*/ 	.word	0x00001720
        /*02f8*/ 	.word	0x000000ff
        /*02fc*/ 	.word	0x00000028
        /*0300*/ 	.short	0x010a
        /*0302*/ 	.byte	0x21
	.zero		1


	//   ....[34]....
        /*0304*/ 	.word	0x00001870
        /*0308*/ 	.word	0x000000ff
        /*030c*/ 	.word	0x00000028
        /*0310*/ 	.short	0x010a
        /*0312*/ 	.byte	0x08
	.zero		1


	//   ....[35]....
        /*0314*/ 	.word	0x00001980
        /*0318*/ 	.word	0x000000ff
        /*031c*/ 	.word	0x00000068
        /*0320*/ 	.short	0x0101
        /*0322*/ 	.byte	0x04
	.zero		1


	//   ....[36]....
        /*0324*/ 	.word	0x000019a0
        /*0328*/ 	.word	0x000000ff
        /*032c*/ 	.word	0x00000028
        /*0330*/ 	.short	0x010a
        /*0332*/ 	.byte	0x08
	.zero		1


	//   ....[37]....
        /*0334*/ 	.word	0x00001a20
        /*0338*/ 	.word	0x000000ff
        /*033c*/ 	.word	0x00000028
        /*0340*/ 	.short	0x010a
        /*0342*/ 	.byte	0x11
	.zero		1


	//   ....[38]....
        /*0344*/ 	.word	0x00001b70
        /*0348*/ 	.word	0x000000ff
        /*034c*/ 	.word	0x00000028
        /*0350*/ 	.short	0x010a
        /*0352*/ 	.byte	0x08
	.zero		1


	//   ....[39]....
        /*0354*/ 	.word	0x00001cb0
        /*0358*/ 	.word	0x00000002
        /*035c*/ 	.word	0x00000070
        /*0360*/ 	.short	0x010a
        /*0362*/ 	.byte	0xff
	.zero		1


	//   ....[40]....
        /*0364*/ 	.word	0x00001d70
        /*0368*/ 	.word	0x00000002
        /*036c*/ 	.word	0x00000000
        /*0370*/ 	.short	0x0101
        /*0372*/ 	.byte	0xff
	.zero		1


	//   ....[41]....
        /*0374*/ 	.word	0x000022d0
        /*0378*/ 	.word	0x000000ff
        /*037c*/ 	.word	0x00000000
        /*0380*/ 	.short	0x010a
        /*0382*/ 	.byte	0x05
	.zero		1


	//   ....[42]....
        /*0384*/ 	.word	0x00002360
        /*0388*/ 	.word	0x000000ff
        /*038c*/ 	.word	0x00000000
        /*0390*/ 	.short	0x010a
        /*0392*/ 	.byte	0x05
	.zero		1


	//   ....[43]....
        /*0394*/ 	.word	0x000023f0
        /*0398*/ 	.word	0x000000ff
        /*039c*/ 	.word	0x00000000
        /*03a0*/ 	.short	0x010a
        /*03a2*/ 	.byte	0x05
	.zero		1


	//   ....[44]....
        /*03a4*/ 	.word	0x00002480
        /*03a8*/ 	.word	0x000000ff
        /*03ac*/ 	.word	0x00000000
        /*03b0*/ 	.short	0x010a
        /*03b2*/ 	.byte	0x05
	.zero		1


	//   ....[45]....
        /*03b4*/ 	.word	0x00002520
        /*03b8*/ 	.word	0x00000000
        /*03bc*/ 	.word	0x00000000
        /*03c0*/ 	.short	0x010a
        /*03c2*/ 	.byte	0xff
	.zero		1


	//   ....[46]....
        /*03c4*/ 	.word	0x00002640
        /*03c8*/ 	.word	0x00000000
        /*03cc*/ 	.word	0x000000d0
        /*03d0*/ 	.short	0x010a
        /*03d2*/ 	.byte	0xff
	.zero		1


	//   ....[47]....
        /*03d4*/ 	.word	0x000026a0
        /*03d8*/ 	.word	0x00000004
        /*03dc*/ 	.word	0x00000000
        /*03e0*/ 	.short	0x0101
        /*03e2*/ 	.byte	0xff
	.zero		1


	//   ....[48]....
        /*03e4*/ 	.word	0x000026c0
        /*03e8*/ 	.word	0x000000ff
        /*03ec*/ 	.word	0x00000080
        /*03f0*/ 	.short	0x010a
        /*03f2*/ 	.byte	0x05
	.zero		1


	//   ....[49]....
        /*03f4*/ 	.word	0x000027e0
        /*03f8*/ 	.word	0x00000000
        /*03fc*/ 	.word	0x00000070
        /*0400*/ 	.short	0x010a
        /*0402*/ 	.byte	0xff
	.zero		1


	//   ....[50]....
        /*0404*/ 	.word	0x000028f0
        /*0408*/ 	.word	0x00000000
        /*040c*/ 	.word	0x00000000
        /*0410*/ 	.short	0x0101
        /*0412*/ 	.byte	0xff
	.zero		1


	//   ....[51]....
        /*0414*/ 	.word	0x00002980
        /*0418*/ 	.word	0x000000ff
        /*041c*/ 	.word	0x00000080
        /*0420*/ 	.short	0x0106
        /*0422*/ 	.byte	0x05
	.zero		1


	//   ....[52]....
        /*0424*/ 	.word	0x000029a0
        /*0428*/ 	.word	0x000000ff
        /*042c*/ 	.word	0x00000080
        /*0430*/ 	.short	0x010a
        /*0432*/ 	.byte	0x05
	.zero		1


	//   ....[53]....
        /*0434*/ 	.word	0x00002a30
        /*0438*/ 	.word	0x000000ff
        /*043c*/ 	.word	0x00000080
        /*0440*/ 	.short	0x0106
        /*0442*/ 	.byte	0x04
	.zero		1


	//   ....[54]....
        /*0444*/ 	.word	0x00002a70
        /*0448*/ 	.word	0x00000000
        /*044c*/ 	.word	0x00000080
        /*0450*/ 	.short	0x010a
        /*0452*/ 	.byte	0xff
	.zero		1


	//   ....[55]....
        /*0454*/ 	.word	0x00002f50
        /*0458*/ 	.word	0x00000000
        /*045c*/ 	.word	0x00000070
        /*0460*/ 	.short	0x010a
        /*0462*/ 	.byte	0xff
	.zero		1


	//   ....[56]....
        /*0464*/ 	.word	0x00003050
        /*0468*/ 	.word	0x00000003
        /*046c*/ 	.word	0x00000000
        /*0470*/ 	.short	0x0101
        /*0472*/ 	.byte	0xff
	.zero		1


	//   ....[57]....
        /*0474*/ 	.word	0x00003060
        /*0478*/ 	.word	0x000000ff
        /*047c*/ 	.word	0x00000000
        /*0480*/ 	.short	0x010a
        /*0482*/ 	.byte	0x04
	.zero		1


	//   ....[58]....
        /*0484*/ 	.word	0x00003080
        /*0488*/ 	.word	0x000000ff
        /*048c*/ 	.word	0x000000b0
        /*0490*/ 	.short	0x010a
        /*0492*/ 	.byte	0x09
	.zero		1


	//   ....[59]....
        /*0494*/ 	.word	0x00003160
        /*0498*/ 	.word	0x000000ff
        /*049c*/ 	.word	0x00000000
        /*04a0*/ 	.short	0x010a
        /*04a2*/ 	.byte	0x07
	.zero		1


	//   ....[60]....
        /*04a4*/ 	.word	0x00003290
        /*04a8*/ 	.word	0x000000ff
        /*04ac*/ 	.word	0x00000000
        /*04b0*/ 	.short	0x010a
        /*04b2*/ 	.byte	0x04
	.zero		1


	//   ....[61]....
        /*04b4*/ 	.word	0x00003440
        /*04b8*/ 	.word	0x000000ff
        /*04bc*/ 	.word	0x00000000
        /*04c0*/ 	.short	0x010a
        /*04c2*/ 	.byte	0x05
	.zero		1


	//   ....[62]....
        /*04c4*/ 	.word	0x000034d0
        /*04c8*/ 	.word	0x000000ff
        /*04cc*/ 	.word	0x00000000
        /*04d0*/ 	.short	0x010a
        /*04d2*/ 	.byte	0x05
	.zero		1


	//   ....[63]....
        /*04d4*/ 	.word	0x00003560
        /*04d8*/ 	.word	0x000000ff
        /*04dc*/ 	.word	0x00000000
        /*04e0*/ 	.short	0x010a
        /*04e2*/ 	.byte	0x05
	.zero		1


	//   ....[64]....
        /*04e4*/ 	.word	0x000035f0
        /*04e8*/ 	.word	0x000000ff
        /*04ec*/ 	.word	0x00000000
        /*04f0*/ 	.short	0x010a
        /*04f2*/ 	.byte	0x07
	.zero		1


	//   ....[65]....
        /*04f4*/ 	.word	0x00003a30
        /*04f8*/ 	.word	0x00000000
        /*04fc*/ 	.word	0x00000070
        /*0500*/ 	.short	0x010a
        /*0502*/ 	.byte	0xff
	.zero		1


	//   ....[66]....
        /*0504*/ 	.word	0x00003b20
        /*0508*/ 	.word	0x00000000
        /*050c*/ 	.word	0x00000000
        /*0510*/ 	.short	0x0101
        /*0512*/ 	.byte	0xff
	.zero		1


	//   ....[67]....
        /*0514*/ 	.word	0x00003e40
        /*0518*/ 	.word	0x000000ff
        /*051c*/ 	.word	0x00000068
        /*0520*/ 	.short	0x010a
        /*0522*/ 	.byte	0x06
	.zero		1


	//   ....[68]....
        /*0524*/ 	.word	0x00003fc0
        /*0528*/ 	.word	0x000000ff
        /*052c*/ 	.word	0x00000058
        /*0530*/ 	.short	0x010a
        /*0532*/ 	.byte	0x06
	.zero		1


	//   ....[69]....
        /*0534*/ 	.word	0x000042f0
        /*0538*/ 	.word	0x000000ff
        /*053c*/ 	.word	0x00000050
        /*0540*/ 	.short	0x010b
        /*0542*/ 	.byte	0x06
	.zero		1


	//   ....[70]....
        /*0544*/ 	.word	0x00004310
        /*0548*/ 	.word	0x000000ff
        /*054c*/ 	.word	0x00000000
        /*0550*/ 	.short	0x0101
        /*0552*/ 	.byte	0x25
	.zero		1


	//   ....[71]....
        /*0554*/ 	.word	0x00004350
        /*0558*/ 	.word	0x00000000
        /*055c*/ 	.word	0x00000058
        /*0560*/ 	.short	0x010a
        /*0562*/ 	.byte	0xff
	.zero		1


	//   ....[72]....
        /*0564*/ 	.word	0x00004680
        /*0568*/ 	.word	0x00000000
        /*056c*/ 	.word	0x00000070
        /*0570*/ 	.short	0x010a
        /*0572*/ 	.byte	0xff
	.zero		1


	//   ....[73]....
        /*0574*/ 	.word	0x00004790
        /*0578*/ 	.word	0x00000000
        /*057c*/ 	.word	0x00000000
        /*0580*/ 	.short	0x0101
        /*0582*/ 	.byte	0xff
	.zero		1


	//   ....[74]....
        /*0584*/ 	.word	0x00005130
        /*0588*/ 	.word	0x000000ff
        /*058c*/ 	.word	0x00000050
        /*0590*/ 	.short	0x010a
        /*0592*/ 	.byte	0x2b
	.zero		1


	//   ....[75]....
        /*0594*/ 	.word	0x00005140
        /*0598*/ 	.word	0x0000009c
        /*059c*/ 	.word	0x00000090
        /*05a0*/ 	.short	0x010a
        /*05a2*/ 	.byte	0xff
	.zero		1


	//   ....[76]....
        /*05a4*/ 	.word	0x000052d0
        /*05a8*/ 	.word	0x000000ff
        /*05ac*/ 	.word	0x00000050
        /*05b0*/ 	.short	0x010a
        /*05b2*/ 	.byte	0x2b
	.zero		1


	//   ....[77]....
        /*05b4*/ 	.word	0x000053d0
        /*05b8*/ 	.word	0x000000ff
        /*05bc*/ 	.word	0x00000000
        /*05c0*/ 	.short	0x0101
        /*05c2*/ 	.byte	0x04
	.zero		1


	//   ....[78]....
        /*05c4*/ 	.word	0x00005430
        /*05c8*/ 	.word	0x0000009c
        /*05cc*/ 	.word	0x00000090
        /*05d0*/ 	.short	0x010a
        /*05d2*/ 	.byte	0xff
	.zero		1


	//   ....[79]....
        /*05d4*/ 	.word	0x000057f0
        /*05d8*/ 	.word	0x000000ff
        /*05dc*/ 	.word	0x00000000
        /*05e0*/ 	.short	0x0101
        /*05e2*/ 	.byte	0x05
	.zero		1


	//   ....[80]....
        /*05e4*/ 	.word	0x000068a0
        /*05e8*/ 	.word	0x00000003
        /*05ec*/ 	.word	0x000000e0
        /*05f0*/ 	.short	0x010a
        /*05f2*/ 	.byte	0xff
	.zero		1


	//   ....[81]....
        /*05f4*/ 	.word	0x00006900
        /*05f8*/ 	.word	0x00000002
        /*05fc*/ 	.word	0x00000028
        /*0600*/ 	.short	0x010a
        /*0602*/ 	.byte	0xff
	.zero		1


	//   ....[82]....
        /*0604*/ 	.word	0x00006960
        /*0608*/ 	.word	0x00000002
        /*060c*/ 	.word	0x00000028
        /*0610*/ 	.short	0x010a
        /*0612*/ 	.byte	0xff
	.zero		1


	//   ....[83]....
        /*0614*/ 	.word	0x000069b0
        /*0618*/ 	.word	0x00000002
        /*061c*/ 	.word	0x00000070
        /*0620*/ 	.short	0x010a
        /*0622*/ 	.byte	0xff
	.zero		1


	//   ....[84]....
        /*0624*/ 	.word	0x00006a10
        /*0628*/ 	.word	0x00000000
        /*062c*/ 	.word	0x00000000
        /*0630*/ 	.short	0x010a
        /*0632*/ 	.byte	0xff
	.zero		1


	//   ....[85]....
        /*0634*/ 	.word	0x00006a70
        /*0638*/ 	.word	0x00000000
        /*063c*/ 	.word	0x00000000
        /*0640*/ 	.short	0x010a
        /*0642*/ 	.byte	0xff
	.zero		1


	//   ....[86]....
        /*0644*/ 	.word	0x00006ad0
        /*0648*/ 	.word	0x00000000
        /*064c*/ 	.word	0x00000000
        /*0650*/ 	.short	0x010a
        /*0652*/ 	.byte	0xff
	.zero		1


	//   ....[87]....
        /*0654*/ 	.word	0x00006b30
        /*0658*/ 	.word	0x00000000
        /*065c*/ 	.word	0x00000000
        /*0660*/ 	.short	0x010a
        /*0662*/ 	.byte	0xff
	.zero		1


	//   ....[88]....
        /*0664*/ 	.word	0x00006b80
        /*0668*/ 	.word	0x00000000
        /*066c*/ 	.word	0x000000d0
        /*0670*/ 	.short	0x010a
        /*0672*/ 	.byte	0xff
	.zero		1


	//   ....[89]....
        /*0674*/ 	.word	0x00006be0
        /*0678*/ 	.word	0x00000000
        /*067c*/ 	.word	0x00000080
        /*0680*/ 	.short	0x010a
        /*0682*/ 	.byte	0xff
	.zero		1


	//   ....[90]....
        /*0684*/ 	.word	0x00006c30
        /*0688*/ 	.word	0x00000000
        /*068c*/ 	.word	0x00000070
        /*0690*/ 	.short	0x010a
        /*0692*/ 	.byte	0xff
	.zero		1


	//   ....[91]....
        /*0694*/ 	.word	0x00006c90
        /*0698*/ 	.word	0x00000000
        /*069c*/ 	.word	0x00000080
        /*06a0*/ 	.short	0x010a
        /*06a2*/ 	.byte	0xff
	.zero		1


	//   ....[92]....
        /*06a4*/ 	.word	0x00006ce0
        /*06a8*/ 	.word	0x00000000
        /*06ac*/ 	.word	0x00000070
        /*06b0*/ 	.short	0x010a
        /*06b2*/ 	.byte	0xff
	.zero		1


	//   ....[93]....
        /*06b4*/ 	.word	0x00006d40
        /*06b8*/ 	.word	0x00000003
        /*06bc*/ 	.word	0x000000b0
        /*06c0*/ 	.short	0x010a
        /*06c2*/ 	.byte	0xff
	.zero		1


	//   ....[94]....
        /*06c4*/ 	.word	0x00006da0
        /*06c8*/ 	.word	0x00000000
        /*06cc*/ 	.word	0x00000000
        /*06d0*/ 	.short	0x010a
        /*06d2*/ 	.byte	0xff
	.zero		1


	//   ....[95]....
        /*06d4*/ 	.word	0x00006e00
        /*06d8*/ 	.word	0x00000000
        /*06dc*/ 	.word	0x00000000
        /*06e0*/ 	.short	0x010a
        /*06e2*/ 	.byte	0xff
	.zero		1


	//   ....[96]....
        /*06e4*/ 	.word	0x00006e60
        /*06e8*/ 	.word	0x00000000
        /*06ec*/ 	.word	0x00000000
        /*06f0*/ 	.short	0x010a
        /*06f2*/ 	.byte	0xff
	.zero		1


	//   ....[97]....
        /*06f4*/ 	.word	0x00006ec0
        /*06f8*/ 	.word	0x00000000
        /*06fc*/ 	.word	0x00000000
        /*0700*/ 	.short	0x010a
        /*0702*/ 	.byte	0xff
	.zero		1


	//   ....[98]....
        /*0704*/ 	.word	0x00006f20
        /*0708*/ 	.word	0x00000000
        /*070c*/ 	.word	0x00000000
        /*0710*/ 	.short	0x010a
        /*0712*/ 	.byte	0xff
	.zero		1


	//   ....[99]....
        /*0714*/ 	.word	0x00006f70
        /*0718*/ 	.word	0x00000000
        /*071c*/ 	.word	0x00000070
        /*0720*/ 	.short	0x010a
        /*0722*/ 	.byte	0xff
	.zero		1


	//   ....[100]....
        /*0724*/ 	.word	0x00006fd0
        /*0728*/ 	.word	0x00000000
        /*072c*/ 	.word	0x00000068
        /*0730*/ 	.short	0x010a
        /*0732*/ 	.byte	0xff
	.zero		1


	//   ....[101]....
        /*0734*/ 	.word	0x00007030
        /*0738*/ 	.word	0x00000003
        /*073c*/ 	.word	0x00000058
        /*0740*/ 	.short	0x010a
        /*0742*/ 	.byte	0xff
	.zero		1


	//   ....[102]....
        /*0744*/ 	.word	0x00007080
        /*0748*/ 	.word	0x00000000
        /*074c*/ 	.word	0x00000070
        /*0750*/ 	.short	0x010a
        /*0752*/ 	.byte	0xff
	.zero		1


	//   ....[103]....
        /*0754*/ 	.word	0x000070e0
        /*0758*/ 	.word	0x00000000
        /*075c*/ 	.word	0x00000050
        /*0760*/ 	.short	0x010a
        /*0762*/ 	.byte	0xff
	.zero		1


	//   ....[104]....
        /*0764*/ 	.word	0x00007130
        /*0768*/ 	.word	0x0000009c
        /*076c*/ 	.word	0x00000090
        /*0770*/ 	.short	0x010a
        /*0772*/ 	.byte	0xff
	.zero		1


	//----- nvinfo : EIATTR_NUM_MBARRIERS
	.align		4
.L_47:
        /*0774*/ 	.byte	0x03, 0x38
        /*0776*/ 	.short	0x001e


	//----- nvinfo : EIATTR_EXIT_INSTR_OFFSETS
	.align		4
        /*0778*/ 	.byte	0x04, 0x1c
        /*077a*/ 	.short	(.L_49 - .L_48)


	//   ....[0]....
.L_48:
        /*077c*/ 	.word	0x00002550


	//   ....[1]....
        /*0780*/ 	.word	0x00002a40


	//   ....[2]....
        /*0784*/ 	.word	0x00002aa0


	//   ....[3]....
        /*0788*/ 	.word	0x00003850


	//   ....[4]....
        /*078c*/ 	.word	0x00004380


	//   ....[5]....
        /*0790*/ 	.word	0x000043c0


	//   ....[6]....
        /*0794*/ 	.word	0x00006890


	//----- nvinfo : EIATTR_MAX_THREADS
	.align		4
.L_49:
        /*0798*/ 	.byte	0x04, 0x05
        /*079a*/ 	.short	(.L_51 - .L_50)
.L_50:
        /*079c*/ 	.word	0x00000100
        /*07a0*/ 	.word	0x00000001
        /*07a4*/ 	.word	0x00000001


	//----- nvinfo : EIATTR_CRS_STACK_SIZE
	.align		4
.L_51:
        /*07a8*/ 	.byte	0x04, 0x1e
        /*07aa*/ 	.short	(.L_53 - .L_52)
.L_52:
        /*07ac*/ 	.word	0x00000000


	//----- nvinfo : EIATTR_CBANK_PARAM_SIZE
	.align		4
.L_53:
        /*07b0*/ 	.byte	0x03, 0x19
        /*07b2*/ 	.short	0x0800


	//----- nvinfo : EIATTR_PARAM_CBANK
	.align		4
        /*07b4*/ 	.byte	0x04, 0x0a
        /*07b6*/ 	.short	(.L_55 - .L_54)
	.align		4
.L_54:
        /*07b8*/ 	.word	index@(.nv.constant0._ZN7cutlass13device_kernelINS_4gemm6kernel13GemmUniversalIN4cute5tupleIJiiiiEEENS1_10collective13CollectiveMmaINS1_35MainloopSm100TmaUmmaWarpSpecializedILi5ELi2ELi4ENS5_IJNS4_1CILi1EEESB_SB_EEEEENS5_IJNSA_ILi128EEENSA_ILi64EEENSA_ILi32EEEEEENS_12float_e5m2_tENS5_IJlSB_lEEESI_SJ_NS4_8TiledMMAINS4_8MMA_AtomIJNS4_10MMA_TraitsINS4_19SM100_MMA_F8F6F4_SSEJSI_SI_fSE_SF_NS4_17integral_constantINS4_4UMMA5MajorELSQ_0EEESR_NSO_INSP_7ScaleInELSS_0EEEST_EEEEEENS4_6LayoutISC_NS5_IJNSA_ILi0EEESX_SX_EEEEENS5_IJNS4_10UnderscoreES10_S10_EEEEENS4_13SM90_TMA_LOADENS4_14ComposedLayoutINS4_7SwizzleILi1ELi4ELi3EEENS4_18smem_ptr_flag_bitsILi8EEENSW_INS5_IJNSA_ILi8EEESG_EEENS5_IJSG_SB_EEEEEEEvNS4_8identityES13_S1D_vS1E_EENS_8epilogue10collective18CollectiveEpilogueINS1G_23Sm100TmaWarpSpecializedILi1ELi1ELi64ELb0ELb0EEEJSH_NS5_IJNSW_ISE_SB_EENSW_ISF_SB_EEEEESI_SJ_SI_SJ_NS1G_6fusion15FusionCallbacksIS1K_NS1O_17LinearCombinationISI_fSI_fLNS_15FloatRoundStyleE2EEESH_S1N_JEEENS4_5SM1004TMEM4LOAD26SM100_TMEM_LOAD_32dp32b64xES13_NS14_INS15_ILi2ELi4ELi3EEES18_NSW_INS5_IJS19_SF_EEENS5_IJSF_SB_EEEEEEENS4_39AutoVectorizingCopyWithAssumedAlignmentILi128EEENS4_14SM90_TMA_STOREES22_S24_S24_EEEvvEEEEvNT_6ParamsE)
        /*07bc*/ 	.short	0x0380
        /*07be*/ 	.short	0x0800


	//----- nvinfo : EIATTR_SW_WAR
	.align		4
.L_55:
        /*07c0*/ 	.byte	0x04, 0x36
        /*07c2*/ 	.short	(.L_57 - .L_56)
.L_56:
        /*07c4*/ 	.word	0x00000008
.L_57:


//--------------------- .nv.callgraph             --------------------------
	.section	.nv.callgraph,"",@"SHT_CUDA_CALLGRAPH"
	.align	4
	.sectionentsize	8
	.align		4
        /*0000*/ 	.word	0x00000000
	.align		4
        /*0004*/ 	.word	0xffffffff
	.align		4
        /*0008*/ 	.word	index@(_ZN7cutlass13device_kernelINS_4gemm6kernel13GemmUniversalIN4cute5tupleIJiiiiEEENS1_10collective13CollectiveMmaINS1_35MainloopSm100TmaUmmaWarpSpecializedILi5ELi2ELi4ENS5_IJNS4_1CILi1EEESB_SB_EEEEENS5_IJNSA_ILi128EEENSA_ILi64EEENSA_ILi32EEEEEENS_12float_e5m2_tENS5_IJlSB_lEEESI_SJ_NS4_8TiledMMAINS4_8MMA_AtomIJNS4_10MMA_TraitsINS4_19SM100_MMA_F8F6F4_SSEJSI_SI_fSE_SF_NS4_17integral_constantINS4_4UMMA5MajorELSQ_0EEESR_NSO_INSP_7ScaleInELSS_0EEEST_EEEEEENS4_6LayoutISC_NS5_IJNSA_ILi0EEESX_SX_EEEEENS5_IJNS4_10UnderscoreES10_S10_EEEEENS4_13SM90_TMA_LOADENS4_14ComposedLayoutINS4_7SwizzleILi1ELi4ELi3EEENS4_18smem_ptr_flag_bitsILi8EEENSW_INS5_IJNSA_ILi8EEESG_EEENS5_IJSG_SB_EEEEEEEvNS4_8identityES13_S1D_vS1E_EENS_8epilogue10collective18CollectiveEpilogueINS1G_23Sm100TmaWarpSpecializedILi1ELi1ELi64ELb0ELb0EEEJSH_NS5_IJNSW_ISE_SB_EENSW_ISF_SB_EEEEESI_SJ_SI_SJ_NS1G_6fusion15FusionCallbacksIS1K_NS1O_17LinearCombinationISI_fSI_fLNS_15FloatRoundStyleE2EEESH_S1N_JEEENS4_5SM1004TMEM4LOAD26SM100_TMEM_LOAD_32dp32b64xES13_NS14_INS15_ILi2ELi4ELi3EEES18_NSW_INS5_IJS19_SF_EEENS5_IJSF_SB_EEEEEEENS4_39AutoVectorizingCopyWithAssumedAlignmentILi128EEENS4_14SM90_TMA_STOREES22_S24_S24_EEEvvEEEEvNT_6ParamsE)
	.align		4
        /*000c*/ 	.word	index@(__assertfail)
	.align		4
        /*0010*/ 	.word	0x00000000
	.align		4
        /*0014*/ 	.word	0xfffffffe
	.align		4
        /*0018*/ 	.word	0x00000000
	.align		4
        /*001c*/ 	.word	0xfffffffd
	.align		4
        /*0020*/ 	.word	0x00000000
	.align		4
        /*0024*/ 	.word	0xfffffffc


//--------------------- .nv.constant4             --------------------------
	.section	.nv.constant4,"a",@progbits
	.align	8
	.align		8
.nv.constant4:
        /*0000*/ 	.dword	__assertfail
	.align		8
        /*0008*/ 	.dword	__unnamed_1
	.align		8
        /*0010*/ 	.dword	__unnamed_2
	.align		8
        /*0018*/ 	.dword	_ZN39_INTERNAL_68589b67_4_k_cu_dab7edf8_93484cuda3std3__45__cpo5beginE
	.align		8
        /*0020*/ 	.dword	_ZN39_INTERNAL_68589b67_4_k_cu_dab7edf8_93484cuda3std3__45__cpo3endE
	.align		8
        /*0028*/ 	.dword	_ZN39_INTERNAL_68589b67_4_k_cu_dab7edf8_93484cuda3std3__45__cpo6cbeginE
	.align		8
        /*0030*/ 	.dword	_ZN39_INTERNAL_68589b67_4_k_cu_dab7edf8_93484cuda3std3__45__cpo4cendE
	.align		8
        /*0038*/ 	.dword	_ZN39_INTERNAL_68589b67_4_k_cu_dab7edf8_93484cuda3std3__441_GLOBAL__N__68589b67_4_k_cu_dab7edf8_93486ignoreE
	.align		8
        /*0040*/ 	.dword	_ZN39_INTERNAL_68589b67_4_k_cu_dab7edf8_93484cuda3std3__419piecewise_constructE
	.align		8
        /*0048*/ 	.dword	_ZN39_INTERNAL_68589b67_4_k_cu_dab7edf8_93484cuda3std3__48in_placeE
	.align		8
        /*0050*/ 	.dword	_ZN39_INTERNAL_68589b67_4_k_cu_dab7edf8_93484cuda3std6ranges3__45__cpo4swapE
	.align		8
        /*0058*/ 	.dword	_ZN39_INTERNAL_68589b67_4_k_cu_dab7edf8_93484cuda3std6ranges3__45__cpo9iter_moveE
	.align		8
        /*0060*/ 	.dword	_ZN39_INTERNAL_68589b67_4_k_cu_dab7edf8_93484cute7productE
	.align		8
        /*0068*/ 	.dword	_ZN39_INTERNAL_68589b67_4_k_cu_dab7edf8_93484cute1_E
	.align		8
        /*0070*/ 	.dword	$str$25
	.align		8
        /*0078*/ 	.dword	$str$26
	.align		8
        /*0080*/ 	.dword	$str$27
	.align		8
        /*0088*/ 	.dword	$str$28


//--------------------- .text._ZN7cutlass13device_kernelINS_4gemm6kernel13GemmUniversalIN4cute5tupleIJiiiiEEENS1_10collective13CollectiveMmaINS1_35MainloopSm100TmaUmmaWarpSpecializedILi5ELi2ELi4ENS5_IJNS4_1CILi1EEESB_SB_EEEEENS5_IJNSA_ILi128EEENSA_ILi64EEENSA_ILi32EEEEEENS_12float_e5m2_tENS5_IJlSB_lEEESI_SJ_NS4_8TiledMMAINS4_8MMA_AtomIJNS4_10MMA_TraitsINS4_19SM100_MMA_F8F6F4_SSEJSI_SI_fSE_SF_NS4_17integral_constantINS4_4UMMA5MajorELSQ_0EEESR_NSO_INSP_7ScaleInELSS_0EEEST_EEEEEENS4_6LayoutISC_NS5_IJNSA_ILi0EEESX_SX_EEEEENS5_IJNS4_10UnderscoreES10_S10_EEEEENS4_13SM90_TMA_LOADENS4_14ComposedLayoutINS4_7SwizzleILi1ELi4ELi3EEENS4_18smem_ptr_flag_bitsILi8EEENSW_INS5_IJNSA_ILi8EEESG_EEENS5_IJSG_SB_EEEEEEEvNS4_8identityES13_S1D_vS1E_EENS_8epilogue10collective18CollectiveEpilogueINS1G_23Sm100TmaWarpSpecializedILi1ELi1ELi64ELb0ELb0EEEJSH_NS5_IJNSW_ISE_SB_EENSW_ISF_SB_EEEEESI_SJ_SI_SJ_NS1G_6fusion15FusionCallbacksIS1K_NS1O_17LinearCombinationISI_fSI_fLNS_15FloatRoundStyleE2EEESH_S1N_JEEENS4_5SM1004TMEM4LOAD26SM100_TMEM_LOAD_32dp32b64xES13_NS14_INS15_ILi2ELi4ELi3EEES18_NSW_INS5_IJS19_SF_EEENS5_IJSF_SB_EEEEEEENS4_39AutoVectorizingCopyWithAssumedAlignmentILi128EEENS4_14SM90_TMA_STOREES22_S24_S24_EEEvvEEEEvNT_6ParamsE --------------------------
	.section	.text._ZN7cutlass13device_kernelINS_4gemm6kernel13GemmUniversalIN4cute5tupleIJiiiiEEENS1_10collective13CollectiveMmaINS1_35MainloopSm100TmaUmmaWarpSpecializedILi5ELi2ELi4ENS5_IJNS4_1CILi1EEESB_SB_EEEEENS5_IJNSA_ILi128EEENSA_ILi64EEENSA_ILi32EEEEEENS_12float_e5m2_tENS5_IJlSB_lEEESI_SJ_NS4_8TiledMMAINS4_8MMA_AtomIJNS4_10MMA_TraitsINS4_19SM100_MMA_F8F6F4_SSEJSI_SI_fSE_SF_NS4_17integral_constantINS4_4UMMA5MajorELSQ_0EEESR_NSO_INSP_7ScaleInELSS_0EEEST_EEEEEENS4_6LayoutISC_NS5_IJNSA_ILi0EEESX_SX_EEEEENS5_IJNS4_10UnderscoreES10_S10_EEEEENS4_13SM90_TMA_LOADENS4_14ComposedLayoutINS4_7SwizzleILi1ELi4ELi3EEENS4_18smem_ptr_flag_bitsILi8EEENSW_INS5_IJNSA_ILi8EEESG_EEENS5_IJSG_SB_EEEEEEEvNS4_8identityES13_S1D_vS1E_EENS_8epilogue10collective18CollectiveEpilogueINS1G_23Sm100TmaWarpSpecializedILi1ELi1ELi64ELb0ELb0EEEJSH_NS5_IJNSW_ISE_SB_EENSW_ISF_SB_EEEEESI_SJ_SI_SJ_NS1G_6fusion15FusionCallbacksIS1K_NS1O_17LinearCombinationISI_fSI_fLNS_15FloatRoundStyleE2EEESH_S1N_JEEENS4_5SM1004TMEM4LOAD26SM100_TMEM_LOAD_32dp32b64xES13_NS14_INS15_ILi2ELi4ELi3EEES18_NSW_INS5_IJS19_SF_EEENS5_IJSF_SB_EEEEEEENS4_39AutoVectorizingCopyWithAssumedAlignmentILi128EEENS4_14SM90_TMA_STOREES22_S24_S24_EEEvvEEEEvNT_6ParamsE,"ax",@progbits
	.align	128
.text._ZN7cutlass13device_kernelINS_4gemm6kernel13GemmUniversalIN4cute5tupleIJiiiiEEENS1_10collective13CollectiveMmaINS1_35MainloopSm100TmaUmmaWarpSpecializedILi5ELi2ELi4ENS5_IJNS4_1CILi1EEESB_SB_EEEEENS5_IJNSA_ILi128EEENSA_ILi64EEENSA_ILi32EEEEEENS_12float_e5m2_tENS5_IJlSB_lEEESI_SJ_NS4_8TiledMMAINS4_8MMA_AtomIJNS4_10MMA_TraitsINS4_19SM100_MMA_F8F6F4_SSEJSI_SI_fSE_SF_NS4_17integral_constantINS4_4UMMA5MajorELSQ_0EEESR_NSO_INSP_7ScaleInELSS_0EEEST_EEEEEENS4_6LayoutISC_NS5_IJNSA_ILi0EEESX_SX_EEEEENS5_IJNS4_10UnderscoreES10_S10_EEEEENS4_13SM90_TMA_LOADENS4_14ComposedLayoutINS4_7SwizzleILi1ELi4ELi3EEENS4_18smem_ptr_flag_bitsILi8EEENSW_INS5_IJNSA_ILi8EEESG_EEENS5_IJSG_SB_EEEEEEEvNS4_8identityES13_S1D_vS1E_EENS_8epilogue10collective18CollectiveEpilogueINS1G_23Sm100TmaWarpSpecializedILi1ELi1ELi64ELb0ELb0EEEJSH_NS5_IJNSW_ISE_SB_EENSW_ISF_SB_EEEEESI_SJ_SI_SJ_NS1G_6fusion15FusionCallbacksIS1K_NS1O_17LinearCombinationISI_fSI_fLNS_15FloatRoundStyleE2EEESH_S1N_JEEENS4_5SM1004TMEM4LOAD26SM100_TMEM_LOAD_32dp32b64xES13_NS14_INS15_ILi2ELi4ELi3EEES18_NSW_INS5_IJS19_SF_EEENS5_IJSF_SB_EEEEEEENS4_39AutoVectorizingCopyWithAssumedAlignmentILi128EEENS4_14SM90_TMA_STOREES22_S24_S24_EEEvvEEEEvNT_6ParamsE:
        .type           _ZN7cutlass13device_kernelINS_4gemm6kernel13GemmUniversalIN4cute5tupleIJiiiiEEENS1_10collective13CollectiveMmaINS1_35MainloopSm100TmaUmmaWarpSpecializedILi5ELi2ELi4ENS5_IJNS4_1CILi1EEESB_SB_EEEEENS5_IJNSA_ILi128EEENSA_ILi64EEENSA_ILi32EEEEEENS_12float_e5m2_tENS5_IJlSB_lEEESI_SJ_NS4_8TiledMMAINS4_8MMA_AtomIJNS4_10MMA_TraitsINS4_19SM100_MMA_F8F6F4_SSEJSI_SI_fSE_SF_NS4_17integral_constantINS4_4UMMA5MajorELSQ_0EEESR_NSO_INSP_7ScaleInELSS_0EEEST_EEEEEENS4_6LayoutISC_NS5_IJNSA_ILi0EEESX_SX_EEEEENS5_IJNS4_10UnderscoreES10_S10_EEEEENS4_13SM90_TMA_LOADENS4_14ComposedLayoutINS4_7SwizzleILi1ELi4ELi3EEENS4_18smem_ptr_flag_bitsILi8EEENSW_INS5_IJNSA_ILi8EEESG_EEENS5_IJSG_SB_EEEEEEEvNS4_8identityES13_S1D_vS1E_EENS_8epilogue10collective18CollectiveEpilogueINS1G_23Sm100TmaWarpSpecializedILi1ELi1ELi64ELb0ELb0EEEJSH_NS5_IJNSW_ISE_SB_EENSW_ISF_SB_EEEEESI_SJ_SI_SJ_NS1G_6fusion15FusionCallbacksIS1K_NS1O_17LinearCombinationISI_fSI_fLNS_15FloatRoundStyleE2EEESH_S1N_JEEENS4_5SM1004TMEM4LOAD26SM100_TMEM_LOAD_32dp32b64xES13_NS14_INS15_ILi2ELi4ELi3EEES18_NSW_INS5_IJS19_SF_EEENS5_IJSF_SB_EEEEEEENS4_39AutoVectorizingCopyWithAssumedAlignmentILi128EEENS4_14SM90_TMA_STOREES22_S24_S24_EEEvvEEEEvNT_6ParamsE,@function
        .size           _ZN7cutlass13device_kernelINS_4gemm6kernel13GemmUniversalIN4cute5tupleIJiiiiEEENS1_10collective13CollectiveMmaINS1_35MainloopSm100TmaUmmaWarpSpecializedILi5ELi2ELi4ENS5_IJNS4_1CILi1EEESB_SB_EEEEENS5_IJNSA_ILi128EEENSA_ILi64EEENSA_ILi32EEEEEENS_12float_e5m2_tENS5_IJlSB_lEEESI_SJ_NS4_8TiledMMAINS4_8MMA_AtomIJNS4_10MMA_TraitsINS4_19SM100_MMA_F8F6F4_SSEJSI_SI_fSE_SF_NS4_17integral_constantINS4_4UMMA5MajorELSQ_0EEESR_NSO_INSP_7ScaleInELSS_0EEEST_EEEEEENS4_6LayoutISC_NS5_IJNSA_ILi0EEESX_SX_EEEEENS5_IJNS4_10UnderscoreES10_S10_EEEEENS4_13SM90_TMA_LOADENS4_14ComposedLayoutINS4_7SwizzleILi1ELi4ELi3EEENS4_18smem_ptr_flag_bitsILi8EEENSW_INS5_IJNSA_ILi8EEESG_EEENS5_IJSG_SB_EEEEEEEvNS4_8identityES13_S1D_vS1E_EENS_8epilogue10collective18CollectiveEpilogueINS1G_23Sm100TmaWarpSpecializedILi1ELi1ELi64ELb0ELb0EEEJSH_NS5_IJNSW_ISE_SB_EENSW_ISF_SB_EEEEESI_SJ_SI_SJ_NS1G_6fusion15FusionCallbacksIS1K_NS1O_17LinearCombinationISI_fSI_fLNS_15FloatRoundStyleE2EEESH_S1N_JEEENS4_5SM1004TMEM4LOAD26SM100_TMEM_LOAD_32dp32b64xES13_NS14_INS15_ILi2ELi4ELi3EEES18_NSW_INS5_IJS19_SF_EEENS5_IJSF_SB_EEEEEEENS4_39AutoVectorizingCopyWithAssumedAlignmentILi128EEENS4_14SM90_TMA_STOREES22_S24_S24_EEEvvEEEEvNT_6ParamsE,(.L_x_131 - _ZN7cutlass13device_kernelINS_4gemm6kernel13GemmUniversalIN4cute5tupleIJiiiiEEENS1_10collective13CollectiveMmaINS1_35MainloopSm100TmaUmmaWarpSpecializedILi5ELi2ELi4ENS5_IJNS4_1CILi1EEESB_SB_EEEEENS5_IJNSA_ILi128EEENSA_ILi64EEENSA_ILi32EEEEEENS_12float_e5m2_tENS5_IJlSB_lEEESI_SJ_NS4_8TiledMMAINS4_8MMA_AtomIJNS4_10MMA_TraitsINS4_19SM100_MMA_F8F6F4_SSEJSI_SI_fSE_SF_NS4_17integral_constantINS4_4UMMA5MajorELSQ_0EEESR_NSO_INSP_7ScaleInELSS_0EEEST_EEEEEENS4_6LayoutISC_NS5_IJNSA_ILi0EEESX_SX_EEEEENS5_IJNS4_10UnderscoreES10_S10_EEEEENS4_13SM90_TMA_LOADENS4_14ComposedLayoutINS4_7SwizzleILi1ELi4ELi3EEENS4_18smem_ptr_flag_bitsILi8EEENSW_INS5_IJNSA_ILi8EEESG_EEENS5_IJSG_SB_EEEEEEEvNS4_8identityES13_S1D_vS1E_EENS_8epilogue10collective18CollectiveEpilogueINS1G_23Sm100TmaWarpSpecializedILi1ELi1ELi64ELb0ELb0EEEJSH_NS5_IJNSW_ISE_SB_EENSW_ISF_SB_EEEEESI_SJ_SI_SJ_NS1G_6fusion15FusionCallbacksIS1K_NS1O_17LinearCombinationISI_fSI_fLNS_15FloatRoundStyleE2EEESH_S1N_JEEENS4_5SM1004TMEM4LOAD26SM100_TMEM_LOAD_32dp32b64xES13_NS14_INS15_ILi2ELi4ELi3EEES18_NSW_INS5_IJS19_SF_EEENS5_IJSF_SB_EEEEEEENS4_39AutoVectorizingCopyWithAssumedAlignmentILi128EEENS4_14SM90_TMA_STOREES22_S24_S24_EEEvvEEEEvNT_6ParamsE)
        .other          _ZN7cutlass13device_kernelINS_4gemm6kernel13GemmUniversalIN4cute5tupleIJiiiiEEENS1_10collective13CollectiveMmaINS1_35MainloopSm100TmaUmmaWarpSpecializedILi5ELi2ELi4ENS5_IJNS4_1CILi1EEESB_SB_EEEEENS5_IJNSA_ILi128EEENSA_ILi64EEENSA_ILi32EEEEEENS_12float_e5m2_tENS5_IJlSB_lEEESI_SJ_NS4_8TiledMMAINS4_8MMA_AtomIJNS4_10MMA_TraitsINS4_19SM100_MMA_F8F6F4_SSEJSI_SI_fSE_SF_NS4_17integral_constantINS4_4UMMA5MajorELSQ_0EEESR_NSO_INSP_7ScaleInELSS_0EEEST_EEEEEENS4_6LayoutISC_NS5_IJNSA_ILi0EEESX_SX_EEEEENS5_IJNS4_10UnderscoreES10_S10_EEEEENS4_13SM90_TMA_LOADENS4_14ComposedLayoutINS4_7SwizzleILi1ELi4ELi3EEENS4_18smem_ptr_flag_bitsILi8EEENSW_INS5_IJNSA_ILi8EEESG_EEENS5_IJSG_SB_EEEEEEEvNS4_8identityES13_S1D_vS1E_EENS_8epilogue10collective18CollectiveEpilogueINS1G_23Sm100TmaWarpSpecializedILi1ELi1ELi64ELb0ELb0EEEJSH_NS5_IJNSW_ISE_SB_EENSW_ISF_SB_EEEEESI_SJ_SI_SJ_NS1G_6fusion15FusionCallbacksIS1K_NS1O_17LinearCombinationISI_fSI_fLNS_15FloatRoundStyleE2EEESH_S1N_JEEENS4_5SM1004TMEM4LOAD26SM100_TMEM_LOAD_32dp32b64xES13_NS14_INS15_ILi2ELi4ELi3EEES18_NSW_INS5_IJS19_SF_EEENS5_IJSF_SB_EEEEEEENS4_39AutoVectorizingCopyWithAssumedAlignmentILi128EEENS4_14SM90_TMA_STOREES22_S24_S24_EEEvvEEEEvNT_6ParamsE,@"STO_CUDA_ENTRY STV_DEFAULT"
_ZN7cutlass13device_kernelINS_4gemm6kernel13GemmUniversalIN4cute5tupleIJiiiiEEENS1_10collective13CollectiveMmaINS1_35MainloopSm100TmaUmmaWarpSpecializedILi5ELi2ELi4ENS5_IJNS4_1CILi1EEESB_SB_EEEEENS5_IJNSA_ILi128EEENSA_ILi64EEENSA_ILi32EEEEEENS_12float_e5m2_tENS5_IJlSB_lEEESI_SJ_NS4_8TiledMMAINS4_8MMA_AtomIJNS4_10MMA_TraitsINS4_19SM100_MMA_F8F6F4_SSEJSI_SI_fSE_SF_NS4_17integral_constantINS4_4UMMA5MajorELSQ_0EEESR_NSO_INSP_7ScaleInELSS_0EEEST_EEEEEENS4_6LayoutISC_NS5_IJNSA_ILi0EEESX_SX_EEEEENS5_IJNS4_10UnderscoreES10_S10_EEEEENS4_13SM90_TMA_LOADENS4_14ComposedLayoutINS4_7SwizzleILi1ELi4ELi3EEENS4_18smem_ptr_flag_bitsILi8EEENSW_INS5_IJNSA_ILi8EEESG_EEENS5_IJSG_SB_EEEEEEEvNS4_8identityES13_S1D_vS1E_EENS_8epilogue10collective18CollectiveEpilogueINS1G_23Sm100TmaWarpSpecializedILi1ELi1ELi64ELb0ELb0EEEJSH_NS5_IJNSW_ISE_SB_EENSW_ISF_SB_EEEEESI_SJ_SI_SJ_NS1G_6fusion15FusionCallbacksIS1K_NS1O_17LinearCombinationISI_fSI_fLNS_15FloatRoundStyleE2EEESH_S1N_JEEENS4_5SM1004TMEM4LOAD26SM100_TMEM_LOAD_32dp32b64xES13_NS14_INS15_ILi2ELi4ELi3EEES18_NSW_INS5_IJS19_SF_EEENS5_IJSF_SB_EEEEEEENS4_39AutoVectorizingCopyWithAssumedAlignmentILi128EEENS4_14SM90_TMA_STOREES22_S24_S24_EEEvvEEEEvNT_6ParamsE:
[----:B------:R-:W1:Y:S01]  /*0000*/  LDC R1, c[0x0][0x37c] ;  /* 0x0000df00ff017b82 */ /* 0x000e620000000800 */
[----:B------:R-:W2:Y:S01]  /*0010*/  S2R R166, SR_TID.X ;  /* 0x0000000000a67919 */ /* 0x000ea20000002100 */
[----:B------:R-:W3:Y:S01]  /*0020*/  LDCU.64 UR4, c[0x0][0x890] ;  /* 0x00011200ff0477ac */ /* 0x000ee20008000a00 */
[----:B------:R-:W-:Y:S02]  /*0030*/  PRMT R164, RZ, 0x7610, R164 ;  /* 0x00007610ffa47816 */ /* 0x000fe400000000a4 */
[----:B------:R-:W-:Y:S01]  /*0040*/  ELECT P5, URZ, PT ;  /* 0x0000000000ff782f */ /* 0x000fe200038a0000 */
[----:B------:R-:W4:Y:S01]  /*0050*/  LDCU.64 UR40, c[0x0][0x358] ;  /* 0x00006b00ff2877ac */ /* 0x000f220008000a00 */
[----:B---3--:R-:W-:-:S04]  /*0060*/  UISETP.NE.U32.AND UP0, UPT, UR4, URZ, UPT ;  /* 0x000000ff0400728c */ /* 0x008fc8000bf05070 */
[----:B------:R-:W-:Y:S01]  /*0070*/  UISETP.NE.AND.EX UP0, UPT, UR5, URZ, UPT, UP0 ;  /* 0x000000ff0500728c */ /* 0x000fe2000bf05300 */
[----:B--2---:R-:W-:-:S05]  /*0080*/  SHF.R.U32.HI R169, RZ, 0x5, R166 ;  /* 0x00000005ffa97819 */ /* 0x004fca00000116a6 */
[----:B------:R-:W2:Y:S02]  /*0090*/  SHFL.IDX PT, R0, R169, RZ, 0x1f ;  /* 0x00001fffa9007589 */ /* 0x000ea400000e0000 */
[----:B--2---:R-:W-:Y:S01]  /*00a0*/  R2UR UR8, R0 ;  /* 0x00000000000872ca */ /* 0x004fe200000e0000 */
[----:B-1--4-:R-:W-:-:S14]  /*00b0*/  BRA.U UP0, `(.L_x_0) ;  /* 0x00000001002c7547 */ /* 0x012fdc000b800000 */
[----:B------:R-:W1:Y:S02]  /*00c0*/  LDCU.64 UR6, c[0x0][0x888] ;  /* 0x00011100ff0677ac */ /* 0x000e640008000a00 */
[----:B-1----:R-:W-:-:S04]  /*00d0*/  UISETP.NE.U32.AND UP0, UPT, UR6, URZ, UPT ;  /* 0x000000ff0600728c */ /* 0x002fc8000bf05070 */
[----:B------:R-:W-:-:S09]  /*00e0*/  UISETP.NE.AND.EX UP0, UPT, UR7, URZ, UPT, UP0 ;  /* 0x000000ff0700728c */ /* 0x000fd2000bf05300 */
[----:B------:R-:W-:Y:S05]  /*00f0*/  BRA.U !UP0, `(.L_x_1) ;  /* 0x0000000108107547 */ /* 0x000fea000b800000 */
[----:B------:R-:W1:Y:S02]  /*0100*/  LDC.64 R2, c[0x0][0x888] ;  /* 0x00022200ff027b82 */ /* 0x000e640000000a00 */
[----:B-1----:R1:W5:Y:S01]  /*0110*/  LDG.E R81, desc[UR40][R2.64] ;  /* 0x0000002802517981 */ /* 0x002362000c1e1900 */
[----:B------:R-:W-:Y:S01]  /*0120*/  HFMA2 R164, -RZ, RZ, 0, 5.9604644775390625e-08 ;  /* 0x00000001ffa47431 */ /* 0x000fe200000001ff */
[----:B------:R-:W-:Y:S05]  /*0130*/  BRA `(.L_x_0) ;  /* 0x00000000000c7947 */ /* 0x000fea0003800000 */
.L_x_1:
[----:B------:R-:W1:Y:S01]  /*0140*/  LDCU UR6, c[0x0][0x880] ;  /* 0x00011000ff0677ac */ /* 0x000e620008000800 */
[----:B------:R-:W-:Y:S01]  /*0150*/  HFMA2 R164, -RZ, RZ, 0, 5.9604644775390625e-08 ;  /* 0x00000001ffa47431 */ /* 0x000fe200000001ff */
[----:B-1----:R-:W-:-:S07]  /*0160*/  MOV R81, UR6 ;  /* 0x0000000600517c02 */ /* 0x002fce0008000f00 */
.L_x_0:
[----:B------:R-:W2:Y:S02]  /*0170*/  LDCU.64 UR6, c[0x0][0x8b0] ;  /* 0x00011600ff0677ac */ /* 0x000ea40008000a00 */
[----:B--2---:R-:W-:-:S04]  /*0180*/  UISETP.NE.U32.AND UP0, UPT, UR6, URZ, UPT ;  /* 0x000000ff0600728c */ /* 0x004fc8000bf05070 */
[----:B------:R-:W-:-:S09]  /*0190*/  UISETP.NE.AND.EX UP0, UPT, UR7, URZ, UPT, UP0 ;  /* 0x000000ff0700728c */ /* 0x000fd2000bf05300 */
[----:B------:R-:W-:Y:S05]  /*01a0*/  BRA.U UP0, `(.L_x_2) ;  /* 0x0000000100247547 */ /* 0x000fea000b800000 */
[----:B------:R-:W2:Y:S02]  /*01b0*/  LDCU.64 UR6, c[0x0][0x8a8] ;  /* 0x00011500ff0677ac */ /* 0x000ea40008000a00 */
[----:B--2---:R-:W-:-:S04]  /*01c0*/  UISETP.NE.U32.AND UP0, UPT, UR6, URZ, UPT ;  /* 0x000000ff0600728c */ /* 0x004fc8000bf05070 */
[----:B------:R-:W-:-:S09]  /*01d0*/  UISETP.NE.AND.EX UP0, UPT, UR7, URZ, UPT, UP0 ;  /* 0x000000ff0700728c */ /* 0x000fd2000bf05300 */
[----:B------:R-:W-:Y:S05]  /*01e0*/  BRA.U !UP0, `(.L_x_3) ;  /* 0x00000001080c7547 */ /* 0x000fea000b800000 */
[----:B------:R-:W2:Y:S02]  /*01f0*/  LDC.64 R78, c[0x0][0x8a8] ;  /* 0x00022a00ff4e7b82 */ /* 0x000ea40000000a00 */
[----:B--2---:R2:W5:Y:S01]  /*0200*/  LDG.E R78, desc[UR40][R78.64] ;  /* 0x000000284e4e7981 */ /* 0x004562000c1e1900 */
[----:B------:R-:W-:Y:S05]  /*0210*/  BRA `(.L_x_2) ;  /* 0x0000000000087947 */ /* 0x000fea0003800000 */
.L_x_3:
[----:B------:R-:W2:Y:S02]  /*0220*/  LDCU UR6, c[0x0][0x8a0] ;  /* 0x00011400ff0677ac */ /* 0x000ea40008000800 */
[----:B--2---:R-:W-:Y:S02]  /*0230*/  MOV R78, UR6 ;  /* 0x00000006004e7c02 */ /* 0x004fe40008000f00 */
.L_x_2:
[----:B------:R-:W-:Y:S01]  /*0240*/  IMAD.U32 R0, RZ, RZ, UR8 ;  /* 0x00000008ff007e24 */ /* 0x000fe2000f8e00ff */
[----:B------:R-:W-:Y:S04]  /*0250*/  BSSY.RECONVERGENT B0, `(.L_x_4) ;  /* 0x000000c000007945 */ /* 0x000fe80003800200 */
[C---:B------:R-:W-:Y:S02]  /*0260*/  ISETP.NE.OR P1, PT, R0.reuse, 0x1, !P5 ;  /* 0x000000010000780c */ /* 0x040fe40006f25670 */
[----:B------:R-:W-:-:S11]  /*0270*/  ISETP.NE.OR P0, PT, R0, 0x3, !P5 ;  /* 0x000000030000780c */ /* 0x000fd60006f05670 */
[----:B------:R-:W-:Y:S05]  /*0280*/  @P1 BRA `(.L_x_5) ;  /* 0x0000000000201947 */ /* 0x000fea0003800000 */
[----:B------:R-:W3:Y:S02]  /*0290*/  LDCU.64 UR6, c[0x0][0x348] ;  /* 0x00006900ff0677ac */ /* 0x000ee40008000a00 */
[----:B---3--:R-:W-:Y:S02]  /*02a0*/  UIADD3 UR10, UP1, UPT, UR6, 0x80, URZ ;  /* 0x00000080060a7890 */ /* 0x008fe4000ff3e0ff */
[----:B------:R-:W-:Y:S02]  /*02b0*/  UIADD3 UR6, UP0, UPT, UR6, 0x180, URZ ;  /* 0x0000018006067890 */ /* 0x000fe4000ff1e0ff */
[----:B------:R-:W-:Y:S02]  /*02c0*/  UIADD3.X UR11, UPT, UPT, URZ, UR7, URZ, UP1, !UPT ;  /* 0x00000007ff0b7290 */ /* 0x000fe40008ffe4ff */
[----:B------:R-:W-:-:S07]  /*02d0*/  UIADD3.X UR7, UPT, UPT, URZ, UR7, URZ, UP0, !UPT ;  /* 0x00000007ff077290 */ /* 0x000fce00087fe4ff */
[----:B------:R3:W-:Y:S02]  /*02e0*/  UTMACCTL.PF [UR10] ;  /* 0x000000000a0079b9 */ /* 0x0007e40008040000 */
[----:B------:R3:W-:Y:S02]  /*02f0*/  UTMACCTL.PF [UR6] ;  /* 0x00000000060079b9 */ /* 0x0007e40008040000 */
[----:B---3--:R-:W-:Y:S01]  /*0300*/  NOP ;  /* 0x0000000000007918 */ /* 0x008fe20000000000 */
.L_x_5:
[----:B------:R-:W-:Y:S05]  /*0310*/  BSYNC.RECONVERGENT B0 ;  /* 0x0000000000007941 */ /* 0x000fea0003800200 */
.L_x_4:
[----:B------:R-:W-:Y:S04]  /*0320*/  BSSY.RECONVERGENT B0, `(.L_x_6) ;  /* 0x000000a000007945 */ /* 0x000fe80003800200 */
        /* <DEDUP_REMOVED lines=9> */
.L_x_7:
[----:B------:R-:W-:Y:S05]  /*03c0*/  BSYNC.RECONVERGENT B0 ;  /* 0x0000000000007941 */ /* 0x000fea0003800200 */
.L_x_6:
[----:B------:R-:W3:Y:S01]  /*03d0*/  LDCU.64 UR6, c[0x0][0x888] ;  /* 0x00011100ff0677ac */ /* 0x000ee20008000a00 */
[----:B------:R-:W-:Y:S02]  /*03e0*/  UISETP.EQ.U32.AND UP1, UPT, UR4, URZ, UPT ;  /* 0x000000ff0400728c */ /* 0x000fe4000bf22070 */
[----:B------:R-:W-:Y:S02]  /*03f0*/  UPLOP3.LUT UP2, UPT, UPT, UPT, UPT, 0x80, 0x8 ;  /* 0x000000000008789c */ /* 0x000fe40003f4f070 */
[----:B---3--:R-:W-:-:S04]  /*0400*/  UISETP.NE.U32.AND UP0, UPT, UR6, URZ, UPT ;  /* 0x000000ff0600728c */ /* 0x008fc8000bf05070 */
[----:B------:R-:W-:-:S04]  /*0410*/  UISETP.NE.AND.EX UP0, UPT, UR7, URZ, UPT, UP0 ;  /* 0x000000ff0700728c */ /* 0x000fc8000bf05300 */
[----:B------:R-:W-:-:S04]  /*0420*/  UISETP.EQ.OR.EX UP3, UPT, UR5, URZ, !UP0, UP1 ;  /* 0x000000ff0500728c */ /* 0x000fc8000c762710 */
[----:B------:R-:W-:-:S05]  /*0430*/  UP2UR UR44, UPR, URZ, 0x8 ;  /* 0x00000008ff2c7883 */ /* 0x000fca0008000000 */
[----:B------:R-:W-:Y:S07]  /*0440*/  BRA.U !UP3, `(.L_x_8) ;  /* 0x000000010b207547 */ /* 0x000fee000b800000 */
[----:B------:R-:W-:Y:S01]  /*0450*/  UISETP.NE.U32.AND UP2, UPT, UR4, URZ, UPT ;  /* 0x000000ff0400728c */ /* 0x000fe2000bf45070 */
[----:B-----5:R-:W-:Y:S01]  /*0460*/  FSETP.NEU.AND P0, PT, R81, RZ, PT ;  /* 0x000000ff5100720b */ /* 0x020fe20003f0d000 */
[----:B------:R-:W-:Y:S02]  /*0470*/  USEL UR4, URZ, 0xffffffff, UP0 ;  /* 0xffffffffff047887 */ /* 0x000fe40008000000 */
[----:B------:R-:W-:-:S10]  /*0480*/  UISETP.NE.AND.EX UP2, UPT, UR5, URZ, UPT, UP2 ;  /* 0x000000ff0500728c */ /* 0x000fd4000bf45320 */
[----:B------:R-:W-:Y:S01]  /*0490*/  VOTEU.ANY UP1, P0 ;  /* 0x0000000000ff7886 */ /* 0x000fe20000020100 */
[----:B------:R-:W-:-:S04]  /*04a0*/  @!UP2 USEL UR4, URZ, 0xffffffff, UP1 ;  /* 0xffffffffff04a887 */ /* 0x000fc80008800000 */
[----:B------:R-:W-:-:S04]  /*04b0*/  ULOP3.LUT UR4, UR4, 0x1, URZ, 0xc0, !UPT ;  /* 0x0000000104047892 */ /* 0x000fc8000f8ec0ff */
[----:B------:R-:W-:-:S11]  /*04c0*/  UISETP.NE.U32.AND UP2, UPT, UR4, 0x1, UPT ;  /* 0x000000010400788c */ /* 0x000fd6000bf45070 */
.L_x_8:
[----:B-1----:R-:W1:Y:S01]  /*04d0*/  SHFL.IDX PT, R2, R169, RZ, 0x1f ;  /* 0x00001fffa9027589 */ /* 0x002e6200000e0000 */
[----:B------:R-:W-:-:S04]  /*04e0*/  UISETP.NE.AND UP1, UPT, UR8, 0x2, UPT ;  /* 0x000000020800788c */ /* 0x000fc8000bf25270 */
[----:B------:R-:W-:Y:S01]  /*04f0*/  USEL UR13, URZ, 0x1, UP1 ;  /* 0x00000001ff0d7887 */ /* 0x000fe20008800000 */
[----:B-1----:R-:W-:-:S13]  /*0500*/  ISETP.NE.AND P0, PT, R2, RZ, PT ;  /* 0x000000ff0200720c */ /* 0x002fda0003f05270 */
[----:B------:R-:W-:Y:S05]  /*0510*/  @P0 BRA `(.L_x_9) ;  /* 0x0000000000500947 */ /* 0x000fea0003800000 */
[----:B------:R-:W1:Y:S01]  /*0520*/  S2UR UR5, SR_CgaCtaId ;  /* 0x00000000000579c3 */ /* 0x000e620000008800 */
[----:B------:R-:W-:Y:S01]  /*0530*/  UMOV UR6, 0x400 ;  /* 0x0000040000067882 */ /* 0x000fe20000000000 */
[----:B------:R-:W-:Y:S01]  /*0540*/  UMOV UR4, 0x1 ;  /* 0x0000000100047882 */ /* 0x000fe20000000000 */
[----:B------:R-:W-:Y:S01]  /*0550*/  ELECT P0, URZ, PT ;  /* 0x0000000000ff782f */ /* 0x000fe20003800000 */
[----:B-1----:R-:W-:Y:S02]  /*0560*/  ULEA UR5, UR5, UR6, 0x18 ;  /* 0x0000000605057291 */ /* 0x002fe4000f8ec0ff */
[----:B------:R-:W-:-:S04]  /*0570*/  UIADD3 UR6, UPT, UPT, -UR4, 0x100000, URZ ;  /* 0x0010000004067890 */ /* 0x000fc8000fffe1ff */
[----:B------:R-:W-:Y:S02]  /*0580*/  USHF.L.U32 UR7, UR6, 0xb, URZ ;  /* 0x0000000b06077899 */ /* 0x000fe400080006ff */
[----:B------:R-:W-:Y:S01]  /*0590*/  USHF.L.U32 UR6, UR6, 0x1, URZ ;  /* 0x0000000106067899 */ /* 0x000fe200080006ff */
[----:B------:R-:W1:Y:S11]  /*05a0*/  FENCE.VIEW.ASYNC.S ;  /* 0x00000000000073c6 */ /* 0x000e760000000000 */
[----:B-1----:R1:W3:Y:S01]  /*05b0*/  SYNCS.EXCH.64 URZ, [UR5], UR6 ;  /* 0x0000000605ff75b2 */ /* 0x0022e20008000100 */
[----:B------:R1:W4:Y:S01]  /*05c0*/  SYNCS.EXCH.64 URZ, [UR5+0x28], UR6 ;  /* 0x0000280605ff75b2 */ /* 0x0003220008000100 */
[----:B------:R1:W1:Y:S01]  /*05d0*/  SYNCS.EXCH.64 URZ, [UR5+0x8], UR6 ;  /* 0x0000080605ff75b2 */ /* 0x0002620008000100 */
[----:B------:R1:W1:Y:S01]  /*05e0*/  SYNCS.EXCH.64 URZ, [UR5+0x30], UR6 ;  /* 0x0000300605ff75b2 */ /* 0x0002620008000100 */
[----:B------:R1:W1:Y:S01]  /*05f0*/  SYNCS.EXCH.64 URZ, [UR5+0x10], UR6 ;  /* 0x0000100605ff75b2 */ /* 0x0002620008000100 */
[----:B------:R1:W1:Y:S01]  /*0600*/  SYNCS.EXCH.64 URZ, [UR5+0x38], UR6 ;  /* 0x0000380605ff75b2 */ /* 0x0002620008000100 */
[----:B------:R1:W1:Y:S01]  /*0610*/  SYNCS.EXCH.64 URZ, [UR5+0x18], UR6 ;  /* 0x0000180605ff75b2 */ /* 0x0002620008000100 */
[----:B------:R1:W1:Y:S01]  /*0620*/  SYNCS.EXCH.64 URZ, [UR5+0x40], UR6 ;  /* 0x0000400605ff75b2 */ /* 0x0002620008000100 */
[----:B------:R1:W1:Y:S01]  /*0630*/  SYNCS.EXCH.64 URZ, [UR5+0x20], UR6 ;  /* 0x0000200605ff75b2 */ /* 0x0002620008000100 */
[----:B------:R1:W1:Y:S01]  /*0640*/  SYNCS.EXCH.64 URZ, [UR5+0x48], UR6 ;  /* 0x0000480605ff75b2 */ /* 0x0002620008000100 */
[----:B------:R-:W-:Y:S01]  /*0650*/  NOP ;  /* 0x0000000000007918 */ /* 0x000fe20000000000 */
.L_x_9:
[----:B------:R-:W2:Y:S01]  /*0660*/  SHFL.IDX PT, R2, R169, RZ, 0x1f ;  /* 0x00001fffa9027589 */ /* 0x000ea200000e0000 */
[----:B------:R-:W-:Y:S01]  /*0670*/  NOP ;  /* 0x0000000000007918 */ /* 0x000fe20000000000 */
[----:B--2---:R-:W-:-:S13]  /*0680*/  ISETP.NE.AND P0, PT, R2, 0x1, PT ;  /* 0x000000010200780c */ /* 0x004fda0003f05270 */
[----:B------:R-:W-:Y:S05]  /*0690*/  @P0 BRA `(.L_x_10) ;  /* 0x0000000000400947 */ /* 0x000fea0003800000 */
[----:B-1----:R-:W1:Y:S01]  /*06a0*/  S2UR UR6, SR_CgaCtaId ;  /* 0x00000000000679c3 */ /* 0x002e620000008800 */
[----:B------:R-:W-:Y:S01]  /*06b0*/  UMOV UR7, 0x400 ;  /* 0x0000040000077882 */ /* 0x000fe20000000000 */
[----:B------:R-:W-:Y:S01]  /*06c0*/  UMOV UR5, 0x20 ;  /* 0x0000002000057882 */ /* 0x000fe20000000000 */
[----:B------:R-:W-:Y:S01]  /*06d0*/  UMOV UR4, 0x80 ;  /* 0x0000008000047882 */ /* 0x000fe20000000000 */
[----:B------:R-:W-:-:S04]  /*06e0*/  UIADD3 UR10, UPT, UPT, -UR5, 0x100000, URZ ;  /* 0x00100000050a7890 */ /* 0x000fc8000fffe1ff */
[----:B------:R-:W-:Y:S02]  /*06f0*/  USHF.L.U32 UR11, UR10, 0xb, URZ ;  /* 0x0000000b0a0b7899 */ /* 0x000fe400080006ff */
[----:B------:R-:W-:Y:S02]  /*0700*/  USHF.L.U32 UR10, UR10, 0x1, URZ ;  /* 0x000000010a0a7899 */ /* 0x000fe400080006ff */
[----:B------:R-:W-:-:S04]  /*0710*/  UIADD3 UR4, UPT, UPT, -UR4, 0x100000, URZ ;  /* 0x0010000004047890 */ /* 0x000fc8000fffe1ff */
[----:B------:R-:W-:Y:S02]  /*0720*/  USHF.L.U32 UR5, UR4, 0xb, URZ ;  /* 0x0000000b04057899 */ /* 0x000fe400080006ff */
[----:B------:R-:W-:Y:S01]  /*0730*/  USHF.L.U32 UR4, UR4, 0x1, URZ ;  /* 0x0000000104047899 */ /* 0x000fe200080006ff */
[----:B------:R-:W-:Y:S01]  /*0740*/  ELECT P0, URZ, PT ;  /* 0x0000000000ff782f */ /* 0x000fe20003800000 */
[----:B-1----:R-:W-:Y:S01]  /*0750*/  ULEA UR6, UR6, UR7, 0x18 ;  /* 0x0000000706067291 */ /* 0x002fe2000f8ec0ff */
[----:B------:R-:W1:Y:S11]  /*0760*/  FENCE.VIEW.ASYNC.S ;  /* 0x00000000000073c6 */ /* 0x000e760000000000 */
[----:B-1----:R2:W1:Y:S01]  /*0770*/  SYNCS.EXCH.64 URZ, [UR6+0x50], UR10 ;  /* 0x0000500a06ff75b2 */ /* 0x0024620008000100 */
[----:B------:R2:W1:Y:S02]  /*0780*/  SYNCS.EXCH.64 URZ, [UR6+0x58], UR4 ;  /* 0x0000580406ff75b2 */ /* 0x0004640008000100 */
[----:B--2---:R-:W-:Y:S01]  /*0790*/  NOP ;  /* 0x0000000000007918 */ /* 0x004fe20000000000 */
.L_x_10:
[----:B------:R-:W2:Y:S01]  /*07a0*/  SHFL.IDX PT, R2, R169, RZ, 0x1f ;  /* 0x00001fffa9027589 */ /* 0x000ea200000e0000 */
[----:B------:R-:W-:Y:S01]  /*07b0*/  NOP ;  /* 0x0000000000007918 */ /* 0x000fe20000000000 */
[----:B--2---:R-:W-:-:S13]  /*07c0*/  ISETP.NE.AND P0, PT, R2, 0x3, PT ;  /* 0x000000030200780c */ /* 0x004fda0003f05270 */
[----:B------:R-:W-:Y:S05]  /*07d0*/  @P0 BRA `(.L_x_11) ;  /* 0x0000000000300947 */ /* 0x000fea0003800000 */
[----:B-1----:R-:W1:Y:S01]  /*07e0*/  S2UR UR5, SR_CgaCtaId ;  /* 0x00000000000579c3 */ /* 0x002e620000008800 */
        /* <DEDUP_REMOVED lines=8> */
[----:B-1----:R2:W1:Y:S01]  /*0870*/  SYNCS.EXCH.64 URZ, [UR5+0x60], UR6 ;  /* 0x0000600605ff75b2 */ /* 0x0024620008000100 */
[----:B------:R2:W1:Y:S02]  /*0880*/  SYNCS.EXCH.64 URZ, [UR5+0x68], UR6 ;  /* 0x0000680605ff75b2 */ /* 0x0004640008000100 */
[----:B--2---:R-:W-:Y:S01]  /*0890*/  NOP ;  /* 0x0000000000007918 */ /* 0x004fe20000000000 */
.L_x_11:
[----:B------:R-:W2:Y:S01]  /*08a0*/  SHFL.IDX PT, R2, R169, RZ, 0x1f ;  /* 0x00001fffa9027589 */ /* 0x000ea200000e0000 */
[----:B------:R-:W-:Y:S01]  /*08b0*/  NOP ;  /* 0x0000000000007918 */ /* 0x000fe20000000000 */
[----:B--2---:R-:W-:-:S13]  /*08c0*/  ISETP.NE.AND P0, PT, R2, 0x4, PT ;  /* 0x000000040200780c */ /* 0x004fda0003f05270 */
[----:B------:R-:W-:Y:S05]  /*08d0*/  @P0 BRA `(.L_x_12) ;  /* 0x00000000004c0947 */ /* 0x000fea0003800000 */
[----:B-1----:R-:W1:Y:S01]  /*08e0*/  S2UR UR5, SR_CgaCtaId ;  /* 0x00000000000579c3 */ /* 0x002e620000008800 */
[----:B------:R-:W-:Y:S01]  /*08f0*/  UMOV UR7, 0x100 ;  /* 0x0000010000077882 */ /* 0x000fe20000000000 */
[----:B------:R-:W-:Y:S01]  /*0900*/  UMOV UR6, 0x400 ;  /* 0x0000040000067882 */ /* 0x000fe20000000000 */
[----:B------:R-:W-:Y:S01]  /*0910*/  USEL UR7, UR7, 0xe0, UP2 ;  /* 0x000000e007077887 */ /* 0x000fe20009000000 */
[----:B------:R-:W-:Y:S01]  /*0920*/  UMOV UR4, 0x1 ;  /* 0x0000000100047882 */ /* 0x000fe20000000000 */
[----:B------:R-:W-:Y:S01]  /*0930*/  ELECT P0, URZ, PT ;  /* 0x0000000000ff782f */ /* 0x000fe20003800000 */
[----:B------:R-:W-:-:S04]  /*0940*/  UIADD3 UR10, UPT, UPT, -UR4, 0x100000, URZ ;  /* 0x00100000040a7890 */ /* 0x000fc8000fffe1ff */
[----:B------:R-:W-:Y:S02]  /*0950*/  USHF.L.U32 UR11, UR10, 0xb, URZ ;  /* 0x0000000b0a0b7899 */ /* 0x000fe400080006ff */
[----:B------:R-:W-:Y:S02]  /*0960*/  USHF.L.U32 UR10, UR10, 0x1, URZ ;  /* 0x000000010a0a7899 */ /* 0x000fe400080006ff */
[----:B-1----:R-:W-:Y:S02]  /*0970*/  ULEA UR5, UR5, UR6, 0x18 ;  /* 0x0000000605057291 */ /* 0x002fe4000f8ec0ff */
[----:B------:R-:W-:-:S04]  /*0980*/  UIADD3 UR6, UPT, UPT, -UR7, 0x100000, URZ ;  /* 0x0010000007067890 */ /* 0x000fc8000fffe1ff */
[----:B------:R-:W-:Y:S02]  /*0990*/  USHF.L.U32 UR7, UR6, 0xb, URZ ;  /* 0x0000000b06077899 */ /* 0x000fe400080006ff */
[----:B------:R-:W-:Y:S01]  /*09a0*/  USHF.L.U32 UR6, UR6, 0x1, URZ ;  /* 0x0000000106067899 */ /* 0x000fe200080006ff */
[----:B------:R-:W1:Y:S03]  /*09b0*/  FENCE.VIEW.ASYNC.S ;  /* 0x00000000000073c6 */ /* 0x000e660000000000 */
[----:B-1----:R2:W1:Y:S08]  /*09c0*/  SYNCS.EXCH.64 URZ, [UR5+0x70], UR10 ;  /* 0x0000700a05ff75b2 */ /* 0x0024700008000100 */
[----:B------:R2:W1:Y:S01]  /*09d0*/  SYNCS.EXCH.64 URZ, [UR5+0x80], UR6 ;  /* 0x0000800605ff75b2 */ /* 0x0004620008000100 */
[----:B------:R2:W1:Y:S01]  /*09e0*/  SYNCS.EXCH.64 URZ, [UR5+0x78], UR10 ;  /* 0x0000780a05ff75b2 */ /* 0x0004620008000100 */
[----:B------:R2:W1:Y:S02]  /*09f0*/  SYNCS.EXCH.64 URZ, [UR5+0x88], UR6 ;  /* 0x0000880605ff75b2 */ /* 0x0004640008000100 */
[----:B--2---:R-:W-:Y:S01]  /*0a00*/  NOP ;  /* 0x0000000000007918 */ /* 0x004fe20000000000 */
.L_x_12:
        /* <DEDUP_REMOVED lines=18> */
[----:B------:R2:W1:Y:S01]  /*0b30*/  SYNCS.EXCH.64 URZ, [UR6+0xb0], UR4 ;  /* 0x0000b00406ff75b2 */ /* 0x0004620008000100 */
[----:B------:R2:W1:Y:S01]  /*0b40*/  SYNCS.EXCH.64 URZ, [UR6+0x98], UR10 ;  /* 0x0000980a06ff75b2 */ /* 0x0004620008000100 */
[----:B------:R2:W1:Y:S01]  /*0b50*/  SYNCS.EXCH.64 URZ, [UR6+0xb8], UR4 ;  /* 0x0000b80406ff75b2 */ /* 0x0004620008000100 */
[----:B------:R2:W1:Y:S01]  /*0b60*/  SYNCS.EXCH.64 URZ, [UR6+0xa0], UR10 ;  /* 0x0000a00a06ff75b2 */ /* 0x0004620008000100 */
[----:B------:R2:W1:Y:S01]  /*0b70*/  SYNCS.EXCH.64 URZ, [UR6+0xc0], UR4 ;  /* 0x0000c00406ff75b2 */ /* 0x0004620008000100 */
[----:B------:R2:W1:Y:S01]  /*0b80*/  SYNCS.EXCH.64 URZ, [UR6+0xa8], UR10 ;  /* 0x0000a80a06ff75b2 */ /* 0x0004620008000100 */
[----:B------:R2:W1:Y:S02]  /*0b90*/  SYNCS.EXCH.64 URZ, [UR6+0xc8], UR4 ;  /* 0x0000c80406ff75b2 */ /* 0x0004640008000100 */
[----:B--2---:R-:W-:Y:S01]  /*0ba0*/  NOP ;  /* 0x0000000000007918 */ /* 0x004fe20000000000 */
.L_x_13:
        /* <DEDUP_REMOVED lines=14> */
[----:B------:R2:W1:Y:S01]  /*0c90*/  SYNCS.EXCH.64 URZ, [UR5+0xe0], UR6 ;  /* 0x0000e00605ff75b2 */ /* 0x0004620008000100 */
[----:B------:R2:W1:Y:S01]  /*0ca0*/  SYNCS.EXCH.64 URZ, [UR5+0xd8], UR6 ;  /* 0x0000d80605ff75b2 */ /* 0x0004620008000100 */
[----:B------:R2:W1:Y:S02]  /*0cb0*/  SYNCS.EXCH.64 URZ, [UR5+0xe8], UR6 ;  /* 0x0000e80605ff75b2 */ /* 0x0004640008000100 */
[----:B--2---:R-:W-:Y:S01]  /*0cc0*/  NOP ;  /* 0x0000000000007918 */ /* 0x004fe20000000000 */
.L_x_14:
[----:B-1----:R-:W1:Y:S01]  /*0cd0*/  S2UR UR5, SR_CTAID.X ;  /* 0x00000000000579c3 */ /* 0x002e620000002500 */
[----:B------:R-:W-:-:S05]  /*0ce0*/  CS2R.32 R165, SR_CgaSize ;  /* 0x0000000000a57805 */ /* 0x000fca0000008a00 */
[----:B------:R-:W-:-:S05]  /*0cf0*/  IMAD R165, R165, -0xa0, RZ ;  /* 0xffffff60a5a57824 */ /* 0x000fca00078e02ff */
[----:B------:R-:W-:-:S14]  /*0d00*/  R2UR UR7, R165 ;  /* 0x00000000a50772ca */ /* 0x000fdc00000e0000 */
[----:B------:R-:W2:Y:S01]  /*0d10*/  LDCU UR7, c[0x0][UR7+0x2b0] ;  /* 0x00005600070777ac */ /* 0x000ea20008000800 */
[----:B------:R-:W-:Y:S01]  /*0d20*/  NOP ;  /* 0x0000000000007918 */ /* 0x000fe20000000000 */
[----:B------:R-:W-:-:S05]  /*0d30*/  CS2R.32 R165, SR_CgaSize ;  /* 0x0000000000a57805 */ /* 0x000fca0000008a00 */
[----:B------:R-:W-:-:S05]  /*0d40*/  IMAD R165, R165, -0xa0, RZ ;  /* 0xffffff60a5a57824 */ /* 0x000fca00078e02ff */
[----:B------:R-:W-:-:S14]  /*0d50*/  R2UR UR6, R165 ;  /* 0x00000000a50672ca */ /* 0x000fdc00000e0000 */
[----:B------:R-:W3:Y:S01]  /*0d60*/  LDCU UR6, c[0x0][UR6+0x2b4] ;  /* 0x00005680060677ac */ /* 0x000ee20008000800 */
[----:B------:R-:W4:Y:S08]  /*0d70*/  S2UR UR4, SR_CTAID.Y ;  /* 0x00000000000479c3 */ /* 0x000f300000002600 */
[----:B------:R-:W3:Y:S01]  /*0d80*/  LDC R9, c[0x0][0xb24] ;  /* 0x0002c900ff097b82 */ /* 0x000ee20000000800 */
[----:B-1----:R-:W-:-:S02]  /*0d90*/  I2FP.F32.U32 R5, UR5 ;  /* 0x0000000500057c45 */ /* 0x002fc40008201000 */
[----:B------:R-:W-:-:S05]  /*0da0*/  CS2R.32 R3, SR_CgaSize ;  /* 0x0000000000037805 */ /* 0x000fca0000008a00 */
[----:B------:R-:W-:-:S06]  /*0db0*/  IMAD R3, R3, -0xa0, RZ ;  /* 0xffffff6003037824 */ /* 0x000fcc00078e02ff */
[----:B------:R-:W1:Y:S01]  /*0dc0*/  LDC R3, c[0x0][R3+0x2a0] ;  /* 0x0000a80003037b82 */ /* 0x000e620000000800 */
[----:B------:R-:W-:Y:S01]  /*0dd0*/  MOV R165, UR5 ;  /* 0x0000000500a57c02 */ /* 0x000fe20008000f00 */
[----:B--2---:R-:W-:Y:S01]  /*0de0*/  FMUL R5, R5, UR7 ;  /* 0x0000000705057c20 */ /* 0x004fe20008400000 */
[----:B----4-:R-:W-:Y:S02]  /*0df0*/  I2FP.F32.U32 R4, UR4 ;  /* 0x0000000400047c45 */ /* 0x010fe40008201000 */
[----:B------:R-:W-:-:S05]  /*0e00*/  CS2R.32 R2, SR_CgaSize ;  /* 0x0000000000027805 */ /* 0x000fca0000008a00 */
[----:B------:R-:W-:-:S06]  /*0e10*/  IMAD R2, R2, -0xa0, RZ ;  /* 0xffffff6002027824 */ /* 0x000fcc00078e02ff */
[----:B------:R-:W2:Y:S01]  /*0e20*/  LDC R2, c[0x0][R2+0x2a4] ;  /* 0x0000a90002027b82 */ /* 0x000ea20000000800 */
[----:B------:R-:W4:Y:S01]  /*0e30*/  F2I.U32.TRUNC.NTZ R154, R5 ;  /* 0x00000005009a7305 */ /* 0x000f22000020f000 */
[----:B------:R-:W-:Y:S01]  /*0e40*/  MOV R155, UR4 ;  /* 0x00000004009b7c02 */ /* 0x000fe20008000f00 */
[----:B---3--:R-:W-:-:S05]  /*0e50*/  FMUL R4, R4, UR6 ;  /* 0x0000000604047c20 */ /* 0x008fca0008400000 */
[----:B------:R-:W-:Y:S01]  /*0e60*/  BAR.SYNC.DEFER_BLOCKING 0x0 ;  /* 0x0000000000007b1d */ /* 0x000fe20000010000 */
[----:B------:R-:W-:-:S05]  /*0e70*/  ISETP.GE.AND P0, PT, R9, 0x1, PT ;  /* 0x000000010900780c */ /* 0x000fca0003f06270 */
[----:B------:R-:W3:Y:S02]  /*0e80*/  F2I.U32.TRUNC.NTZ R143, R4 ;  /* 0x00000004008f7305 */ /* 0x000ee4000020f000 */
[----:B------:R-:W2:Y:S01]  /*0e90*/  S2UR UR36, SR_CTAID.Z ;  /* 0x00000000002479c3 */ /* 0x000ea20000002700 */
[----:B----4-:R-:W-:-:S05]  /*0ea0*/  IADD3 R154, PT, PT, -R154, RZ, RZ ;  /* 0x000000ff9a9a7210 */ /* 0x010fca0007ffe1ff */
[----:B-1----:R-:W-:Y:S01]  /*0eb0*/  IMAD R154, R3, R154, UR5 ;  /* 0x00000005039a7e24 */ /* 0x002fe2000f8e029a */
[----:B---3--:R-:W-:-:S05]  /*0ec0*/  IADD3 R143, PT, PT, -R143, RZ, RZ ;  /* 0x000000ff8f8f7210 */ /* 0x008fca0007ffe1ff */
[----:B--2---:R-:W-:Y:S01]  /*0ed0*/  IMAD R143, R2, R143, UR4 ;  /* 0x00000004028f7e24 */ /* 0x004fe2000f8e028f */
[----:B------:R-:W-:Y:S06]  /*0ee0*/  @!P0 BRA `(.L_x_15) ;  /* 0x0000000000b88947 */ /* 0x000fec0003800000 */
[----:B------:R-:W1:Y:S01]  /*0ef0*/  LDC.64 R4, c[0x0][0xb18] ;  /* 0x0002c600ff047b82 */ /* 0x000e620000000a00 */
[----:B------:R-:W-:-:S07]  /*0f00*/  ISETP.NE.AND P0, PT, R9, 0x1, PT ;  /* 0x000000010900780c */ /* 0x000fce0003f05270 */
[----:B------:R-:W2:Y:S08]  /*0f10*/  LDC R10, c[0x0][0xb0c] ;  /* 0x0002c300ff0a7b82 */ /* 0x000eb00000000800 */
[----:B------:R-:W3:Y:S08]  /*0f20*/  LDC R11, c[0x0][0x370] ;  /* 0x0000dc00ff0b7b82 */ /* 0x000ef00000000800 */
[----:B------:R-:W4:Y:S01]  /*0f30*/  LDC R12, c[0x0][0x374] ;  /* 0x0000dd00ff0c7b82 */ /* 0x000f220000000800 */
[----:B-1----:R-:W-:-:S07]  /*0f40*/  ISETP.NE.AND P1, PT, R4, 0x1, PT ;  /* 0x000000010400780c */ /* 0x002fce0003f25270 */
[----:B------:R-:W3:Y:S01]  /*0f50*/  LDC.64 R6, c[0x0][0xb10] ;  /* 0x0002c400ff067b82 */ /* 0x000ee20000000a00 */
[----:B--2---:R-:W-:-:S07]  /*0f60*/  ISETP.NE.AND P2, PT, R10, 0x1, PT ;  /* 0x000000010a00780c */ /* 0x004fce0003f45270 */
[----:B------:R-:W1:Y:S08]  /*0f70*/  LDC R8, c[0x0][0xb20] ;  /* 0x0002c800ff087b82 */ /* 0x000e700000000800 */
[----:B------:R-:W2:Y:S01]  /*0f80*/  LDC.64 R2, c[0x0][0xb28] ;  /* 0x0002ca00ff027b82 */ /* 0x000ea20000000a00 */
[----:B----4-:R-:W-:-:S04]  /*0f90*/  IMAD.HI.U32 R13, R12, R5, RZ ;  /* 0x000000050c0d7227 */ /* 0x010fc800078e00ff */
[----:B------:R-:W-:-:S04]  /*0fa0*/  IMAD.HI.U32 R5, R155, R5, RZ ;  /* 0x000000059b057227 */ /* 0x000fc800078e00ff */
[----:B---3--:R-:W-:-:S04]  /*0fb0*/  IMAD.HI.U32 R14, R11, R6, RZ ;  /* 0x000000060b0e7227 */ /* 0x008fc800078e00ff */
[----:B------:R-:W-:Y:S01]  /*0fc0*/  IMAD.HI.U32 R16, R165, R6, RZ ;  /* 0x00000006a5107227 */ /* 0x000fe200078e00ff */
[-C--:B------:R-:W-:Y:S02]  /*0fd0*/  @P2 SHF.R.U32.HI R11, RZ, R7.reuse, R14 ;  /* 0x00000007ff0b2219 */ /* 0x080fe4000001160e */
[-C--:B-1----:R-:W-:Y:S02]  /*0fe0*/  @P1 SHF.R.U32.HI R12, RZ, R8.reuse, R13 ;  /* 0x00000008ff0c1219 */ /* 0x082fe4000001160d */
[----:B------:R-:W-:Y:S02]  /*0ff0*/  SHF.R.U32.HI R8, RZ, R8, R5 ;  /* 0x00000008ff087219 */ /* 0x000fe40000011605 */
[----:B------:R-:W-:Y:S02]  /*1000*/  SHF.R.U32.HI R16, RZ, R7, R16 ;  /* 0x00000007ff107219 */ /* 0x000fe40000011610 */
[----:B------:R-:W-:Y:S01]  /*1010*/  SEL R5, R155, R8, !P1 ;  /* 0x000000089b057207 */ /* 0x000fe20004800000 */
[----:B--2---:R-:W-:Y:S01]  /*1020*/  IMAD.HI.U32 R14, R12, R2, RZ ;  /* 0x000000020c0e7227 */ /* 0x004fe200078e00ff */
[----:B------:R-:W-:-:S03]  /*1030*/  SEL R7, R165, R16, !P2 ;  /* 0x00000010a5077207 */ /* 0x000fc60005000000 */
[----:B------:R-:W-:Y:S01]  /*1040*/  IMAD.HI.U32 R6, R11, R2, RZ ;  /* 0x000000020b067227 */ /* 0x000fe200078e00ff */
[----:B------:R-:W-:-:S04]  /*1050*/  @P0 SHF.R.U32.HI R12, RZ, R3, R14 ;  /* 0x00000003ff0c0219 */ /* 0x000fc8000001160e */
[----:B------:R-:W-:Y:S01]  /*1060*/  @P0 SHF.R.U32.HI R11, RZ, R3, R6 ;  /* 0x00000003ff0b0219 */ /* 0x000fe20000011606 */
[----:B------:R-:W-:-:S04]  /*1070*/  IMAD R12, R12, R9, RZ ;  /* 0x000000090c0c7224 */ /* 0x000fc800078e02ff */
[----:B------:R-:W-:Y:S01]  /*1080*/  IMAD R6, R11, R9, RZ ;  /* 0x000000090b067224 */ /* 0x000fe200078e02ff */
[----:B------:R-:W-:-:S04]  /*1090*/  ISETP.GE.AND P1, PT, R5, R12, PT ;  /* 0x0000000c0500720c */ /* 0x000fc80003f26270 */
[----:B------:R-:W-:Y:S01]  /*10a0*/  ISETP.GE.OR P1, PT, R7, R6, P1 ;  /* 0x000000060700720c */ /* 0x000fe20000f26670 */
[----:B------:R-:W-:-:S05]  /*10b0*/  IMAD.HI.U32 R6, R5, R2, RZ ;  /* 0x0000000205067227 */ /* 0x000fca00078e00ff */
[----:B------:R-:W-:-:S04]  /*10c0*/  SHF.R.U32.HI R6, RZ, R3, R6 ;  /* 0x00000003ff067219 */ /* 0x000fc80000011606 */
[----:B------:R-:W-:-:S03]  /*10d0*/  SEL R6, R5, R6, !P0 ;  /* 0x0000000605067207 */ /* 0x000fc60004000000 */
[----:B------:R-:W-:Y:S01]  /*10e0*/  @!P1 IMAD.HI.U32 R8, R7, R2, RZ ;  /* 0x0000000207089227 */ /* 0x000fe200078e00ff */
[----:B------:R-:W-:-:S04]  /*10f0*/  IADD3 R2, PT, PT, -R6, RZ, RZ ;  /* 0x000000ff06027210 */ /* 0x000fc80007ffe1ff */
[----:B------:R-:W-:Y:S01]  /*1100*/  @!P1 SHF.R.U32.HI R8, RZ, R3, R8 ;  /* 0x00000003ff089219 */ /* 0x000fe20000011608 */
[----:B------:R-:W-:-:S03]  /*1110*/  IMAD R2, R9, R2, R5 ;  /* 0x0000000209027224 */ /* 0x000fc600078e0205 */
[----:B------:R-:W-:Y:S02]  /*1120*/  @!P1 SEL R3, R7, R8, !P0 ;  /* 0x0000000807039207 */ /* 0x000fe40004000000 */
[----:B------:R-:W-:-:S03]  /*1130*/  IADD3 R8, PT, PT, -R5, RZ, RZ ;  /* 0x000000ff05087210 */ /* 0x000fc60007ffe1ff */
[--C-:B------:R-:W-:Y:S02]  /*1140*/  @!P1 IMAD.IADD R6, R6, 0x1, -R3.reuse ;  /* 0x0000000106069824 */ /* 0x100fe400078e0a03 */
[----:B------:R-:W-:Y:S01]  /*1150*/  @!P1 IMAD R3, R2, R11, R3 ;  /* 0x0000000b02039224 */ /* 0x000fe200078e0203 */
[----:B------:R-:W-:Y:S01]  /*1160*/  IADD3 R2, PT, PT, -R7, RZ, RZ ;  /* 0x000000ff07027210 */ /* 0x000fe20007ffe1ff */
[----:B------:R-:W-:Y:S02]  /*1170*/  @!P1 IMAD R5, R6, R9, R7 ;  /* 0x0000000906059224 */ /* 0x000fe400078e0207 */
[----:B------:R-:W-:Y:S02]  /*1180*/  IMAD R8, R4, R8, R155 ;  /* 0x0000000804087224 */ /* 0x000fe400078e029b */
[----:B------:R-:W-:Y:S02]  /*1190*/  @!P1 IMAD.MOV.U32 R7, RZ, RZ, R3 ;  /* 0x000000ffff079224 */ /* 0x000fe400078e0003 */
[----:B------:R-:W-:-:S02]  /*11a0*/  IMAD R2, R10, R2, R165 ;  /* 0x000000020a027224 */ /* 0x000fc400078e02a5 */
[----:B------:R-:W-:Y:S02]  /*11b0*/  IMAD R155, R5, R4, R8 ;  /* 0x00000004059b7224 */ /* 0x000fe400078e0208 */
[----:B------:R-:W-:Y:S02]  /*11c0*/  IMAD R165, R7, R10, R2 ;  /* 0x0000000a07a57224 */ /* 0x000fe400078e0202 */
.L_x_15:
[----:B------:R-:W1:Y:S01]  /*11d0*/  LDCU UR4, c[0x0][0xb30] ;  /* 0x00016600ff0477ac */ /* 0x000e620008000800 */
[----:B------:R-:W2:Y:S08]  /*11e0*/  S2UR UR37, SR_CgaCtaId ;  /* 0x00000000002579c3 */ /* 0x000eb00000008800 */
[----:B------:R-:W3:Y:S01]  /*11f0*/  LDC R72, c[0x0][0xb24] ;  /* 0x0002c900ff487b82 */ /* 0x000ee20000000800 */
[----:B-1----:R-:W-:-:S09]  /*1200*/  UISETP.NE.AND UP1, UPT, UR4, 0x1, UPT ;  /* 0x000000010400788c */ /* 0x002fd2000bf25270 */
[----:B--2---:R-:W-:Y:S05]  /*1210*/  BRA.U UP1, `(.L_x_16) ;  /* 0x0000000101407547 */ /* 0x004fea000b800000 */
[----:B------:R-:W1:Y:S08]  /*1220*/  LDC.64 R4, c[0x0][0xb10] ;  /* 0x0002c400ff047b82 */ /* 0x000e700000000a00 */
[----:B------:R-:W2:Y:S08]  /*1230*/  LDC.64 R2, c[0x0][0xb18] ;  /* 0x0002c600ff027b82 */ /* 0x000eb00000000a00 */
[----:B------:R-:W4:Y:S08]  /*1240*/  LDC R6, c[0x0][0xb20] ;  /* 0x0002c800ff067b82 */ /* 0x000f300000000800 */
[----:B------:R-:W3:Y:S01]  /*1250*/  LDC R8, c[0x0][0xb0c] ;  /* 0x0002c300ff087b82 */ /* 0x000ee20000000800 */
[----:B-1----:R-:W-:-:S05]  /*1260*/  IMAD.HI.U32 R4, R165, R4, RZ ;  /* 0x00000004a5047227 */ /* 0x002fca00078e00ff */
[----:B------:R-:W-:Y:S01]  /*1270*/  SHF.R.U32.HI R4, RZ, R5, R4 ;  /* 0x00000005ff047219 */ /* 0x000fe20000011604 */
[----:B--2---:R-:W-:Y:S01]  /*1280*/  IMAD.HI.U32 R3, R155, R3, RZ ;  /* 0x000000039b037227 */ /* 0x004fe200078e00ff */
[----:B------:R-:W-:-:S04]  /*1290*/  ISETP.NE.AND P0, PT, R2, 0x1, PT ;  /* 0x000000010200780c */ /* 0x000fc80003f05270 */
[----:B----4-:R-:W-:-:S04]  /*12a0*/  SHF.R.U32.HI R6, RZ, R6, R3 ;  /* 0x00000006ff067219 */ /* 0x010fc80000011603 */
[----:B------:R-:W-:Y:S02]  /*12b0*/  SEL R3, R155, R6, !P0 ;  /* 0x000000069b037207 */ /* 0x000fe40004000000 */
[----:B---3--:R-:W-:-:S04]  /*12c0*/  ISETP.NE.AND P1, PT, R8, 0x1, PT ;  /* 0x000000010800780c */ /* 0x008fc80003f25270 */
[----:B------:R-:W-:-:S05]  /*12d0*/  SEL R4, R165, R4, !P1 ;  /* 0x00000004a5047207 */ /* 0x000fca0004800000 */
[----:B------:R-:W-:Y:S02]  /*12e0*/  IMAD.IADD R5, R3, 0x1, -R4 ;  /* 0x0000000103057824 */ /* 0x000fe400078e0a04 */
[----:B------:R-:W-:Y:S02]  /*12f0*/  IMAD.IADD R3, R4, 0x1, -R3 ;  /* 0x0000000104037824 */ /* 0x000fe400078e0a03 */
[----:B------:R-:W-:Y:S02]  /*1300*/  IMAD R165, R5, R8, R165 ;  /* 0x0000000805a57224 */ /* 0x000fe400078e02a5 */
[----:B------:R-:W-:-:S07]  /*1310*/  IMAD R155, R3, R2, R155 ;  /* 0x00000002039b7224 */ /* 0x000fce00078e029b */
.L_x_16:
[----:B------:R-:W-:Y:S01]  /*1320*/  BAR.SYNC.DEFER_BLOCKING 0x0 ;  /* 0x0000000000007b1d */ /* 0x000fe20000010000 */
[----:B------:R-:W-:Y:S01]  /*1330*/  UISETP.NE.AND UP1, UPT, UR8, 0x2, UPT ;  /* 0x000000020800788c */ /* 0x000fe2000bf25270 */
[----:B------:R-:W-:Y:S02]  /*1340*/  ISETP.NE.OR P5, PT, R0, 0x2, !P5 ;  /* 0x000000020000780c */ /* 0x000fe40006fa5670 */
[----:B------:R-:W-:-:S06]  /*1350*/  LOP3.LUT R2, R166, 0x1f, RZ, 0xc0, !PT ;  /* 0x0000001fa6027812 */ /* 0x000fcc00078ec0ff */
[----:B------:R-:W-:Y:S05]  /*1360*/  BRA.U UP1, `(.L_x_17) ;  /* 0x0000001101807547 */ /* 0x000fea000b800000 */
[----:B------:R-:W1:Y:S01]  /*1370*/  LDCU UR13, c[0x0][0x38c] ;  /* 0x00007180ff0d77ac */ /* 0x000e620008000800 */
[----:B------:R-:W2:Y:S01]  /*1380*/  LDC R9, c[0x0][0x370] ;  /* 0x0000dc00ff097b82 */ /* 0x000ea20000000800 */
[----:B------:R-:W-:Y:S01]  /*1390*/  PLOP3.LUT P1, PT, PT, PT, UP2, 0x80, 0x8 ;  /* 0x000000000008781c */ /* 0x000fe20003f2f028 */
[----:B------:R-:W-:Y:S01]  /*13a0*/  IMAD.MOV.U32 R15, RZ, RZ, 0x1 ;  /* 0x00000001ff0f7424 */ /* 0x000fe200078e00ff */
[----:B------:R-:W-:Y:S01]  /*13b0*/  ISETP.EQ.OR P4, PT, R2, RZ, P5 ;  /* 0x000000ff0200720c */ /* 0x000fe20002f82670 */
[----:B------:R-:W-:Y:S01]  /*13c0*/  IMAD.MOV.U32 R14, RZ, RZ, RZ ;  /* 0x000000ffff0e7224 */ /* 0x000fe200078e00ff */
[----:B------:R-:W-:Y:S02]  /*13d0*/  PLOP3.LUT P1, PT, P1, PT, PT, 0x8, 0x80 ;  /* 0x000000000080781c */ /* 0x000fe40000f2e170 */
[----:B------:R-:W-:Y:S01]  /*13e0*/  CS2R R12, SRZ ;  /* 0x00000000000c7805 */ /* 0x000fe2000001ff00 */
[----:B------:R-:W-:Y:S01]  /*13f0*/  IMAD.MOV.U32 R10, RZ, RZ, 0x1 ;  /* 0x00000001ff0a7424 */ /* 0x000fe200078e00ff */
[----:B------:R-:W4:Y:S01]  /*1400*/  LDC R0, c[0x0][0x374] ;  /* 0x0000dd00ff007b82 */ /* 0x000f220000000800 */
[----:B------:R-:W2:Y:S01]  /*1410*/  LDCU.64 UR22, c[0x0][0x348] ;  /* 0x00006900ff1677ac */ /* 0x000ea20008000a00 */
[----:B------:R-:W-:Y:S01]  /*1420*/  UMOV UR6, URZ ;  /* 0x000000ff00067c82 */ /* 0x000fe20008000000 */
[----:B-1----:R-:W-:-:S04]  /*1430*/  UIADD3 UR5, UPT, UPT, UR13, 0x1f, URZ ;  /* 0x0000001f0d057890 */ /* 0x002fc8000fffe0ff */
[----:B------:R-:W-:-:S04]  /*1440*/  USHF.R.S32.HI UR4, URZ, 0x1f, UR5 ;  /* 0x0000001fff047899 */ /* 0x000fc80008011405 */
[----:B------:R-:W-:-:S04]  /*1450*/  ULEA.HI UR4, UR4, UR5, URZ, 0x5 ;  /* 0x0000000504047291 */ /* 0x000fc8000f8f28ff */
[----:B------:R-:W-:Y:S02]  /*1460*/  USHF.R.S32.HI UR15, URZ, 0x5, UR4 ;  /* 0x00000005ff0f7899 */ /* 0x000fe40008011404 */
[----:B------:R-:W-:Y:S02]  /*1470*/  UIADD3 UR4, UPT, UPT, UR13, -0x1, URZ ;  /* 0xffffffff0d047890 */ /* 0x000fe4000fffe0ff */
[----:B------:R-:W-:Y:S02]  /*1480*/  UISETP.LT.U32.AND UP0, UPT, UR15, 0x5, UPT ;  /* 0x000000050f00788c */ /* 0x000fe4000bf01070 */
[----:B------:R-:W-:Y:S02]  /*1490*/  UISETP.GE.U32.AND UP1, UPT, UR4, -0x3f, UPT ;  /* 0xffffffc10400788c */ /* 0x000fe4000bf26070 */
[----:B------:R-:W-:Y:S02]  /*14a0*/  USEL UR14, UR15, 0x5, UP0 ;  /* 0x000000050f0e7887 */ /* 0x000fe40008000000 */
[----:B------:R-:W-:-:S02]  /*14b0*/  UIADD3 UR13, UPT, UPT, UR13, 0x3e, URZ ;  /* 0x0000003e0d0d7890 */ /* 0x000fc4000fffe0ff */
[----:B------:R-:W-:Y:S02]  /*14c0*/  UIADD3 UR5, UPT, UPT, UR14, -0x1, URZ ;  /* 0xffffffff0e057890 */ /* 0x000fe4000fffe0ff */
[----:B------:R-:W-:-:S03]  /*14d0*/  UIADD3 UR7, UPT, UPT, UR15, -UR14, URZ ;  /* 0x8000000e0f077290 */ /* 0x000fc6000fffe0ff */
[----:B------:R-:W-:-:S04]  /*14e0*/  @UP1 UIADD3 UR5, UPT, UPT, UR14, URZ, URZ ;  /* 0x000000ff0e051290 */ /* 0x000fc8000fffe0ff */
[----:B--2---:R-:W-:-:S12]  /*14f0*/  UIADD3 UR5, UPT, UPT, UR5, 0x1, URZ ;  /* 0x0000000105057890 */ /* 0x004fd8000fffe0ff */
.L_x_35:
[----:B------:R-:W-:Y:S01]  /*1500*/  UISETP.NE.AND UP0, UPT, UR37, URZ, UPT ;  /* 0x000000ff2500728c */ /* 0x000fe2000bf05270 */
[----:B------:R-:W1:Y:S08]  /*1510*/  S2UR UR37, SR_CgaCtaId ;  /* 0x00000000002579c3 */ /* 0x000e700000008800 */
[----:B------:R-:W-:Y:S05]  /*1520*/  BRA.U UP0, `(.L_x_18) ;  /* 0x0000000100347547 */ /* 0x000fea000b800000 */
[----:B------:R-:W2:Y:S01]  /*1530*/  S2R R2, SR_CgaCtaId ;  /* 0x0000000000027919 */ /* 0x000ea20000008800 */
[----:B------:R-:W-:-:S04]  /*1540*/  MOV R3, 0x400 ;  /* 0x0000040000037802 */ /* 0x000fc80000000f00 */
[----:B--2---:R-:W-:Y:S02]  /*1550*/  LEA R3, R2, R3, 0x18 ;  /* 0x0000000302037211 */ /* 0x004fe400078ec0ff */
[----:B------:R-:W-:-:S03]  /*1560*/  SHF.L.U32 R2, R10, 0x1f, RZ ;  /* 0x0000001f0a027819 */ /* 0x000fc600000006ff */
[----:B------:R-:W-:-:S04]  /*1570*/  IMAD R3, R12, 0x8, R3 ;  /* 0x000000080c037824 */ /* 0x000fc800078e0203 */
[----:B------:R-:W2:Y:S02]  /*1580*/  SYNCS.PHASECHK.TRANS64.TRYWAIT P0, [R3+URZ+0xe0], R2 ;  /* 0x0000e002030075a7 */ /* 0x000ea400080011ff */
[----:B--2---:R-:W-:Y:S05]  /*1590*/  @!P0 BRA `(.L_x_19) ;  /* 0x0000005000c08947 */ /* 0x004fea0003800000 */
.L_x_96:
[----:B------:R-:W-:Y:S01]  /*15a0*/  VIADD R12, R12, 0x1 ;  /* 0x000000010c0c7836 */ /* 0x000fe20000000000 */
[----:B------:R2:W-:Y:S04]  /*15b0*/  SYNCS.ARRIVE.TRANS64.A1T0 RZ, [R3+URZ+0xd0], RZ ;  /* 0x0000d0ff03ff79a7 */ /* 0x0005e800081000ff */
[----:B------:R-:W-:-:S04]  /*15c0*/  ISETP.NE.AND P0, PT, R12, 0x2, PT ;  /* 0x000000020c00780c */ /* 0x000fc80003f05270 */
[----:B------:R-:W-:Y:S02]  /*15d0*/  SEL R12, R12, RZ, P0 ;  /* 0x000000ff0c0c7207 */ /* 0x000fe40000000000 */
[----:B--2---:R-:W-:-:S04]  /*15e0*/  SEL R3, RZ, 0x1, P0 ;  /* 0x00000001ff037807 */ /* 0x004fc80000000000 */
[----:B------:R-:W-:-:S07]  /*15f0*/  LOP3.LUT R10, R10, R3, RZ, 0x3c, !PT ;  /* 0x000000030a0a7212 */ /* 0x000fce00078e3cff */
.L_x_18:
[----:B------:R-:W-:Y:S01]  /*1600*/  UMOV UR4, 0x400 ;  /* 0x0000040000047882 */ /* 0x000fe20000000000 */
[----:B------:R-:W-:Y:S01]  /*1610*/  SHF.L.U32 R2, R15, 0x1f, RZ ;  /* 0x0000001f0f027819 */ /* 0x000fe200000006ff */
[----:B-1----:R-:W-:Y:S01]  /*1620*/  ULEA UR4, UR37, UR4, 0x18 ;  /* 0x0000000425047291 */ /* 0x002fe2000f8ec0ff */
[----:B------:R-:W-:Y:S01]  /*1630*/  R2UR UR35, R165 ;  /* 0x00000000a52372ca */ /* 0x000fe200000e0000 */
[----:B------:R-:W-:Y:S01]  /*1640*/  UISETP.GE.U32.AND UP0, UPT, UR13, 0x3f, UPT ;  /* 0x0000003f0d00788c */ /* 0x000fe2000bf06070 */
[----:B------:R-:W-:Y:S01]  /*1650*/  R2UR UR11, R155 ;  /* 0x000000009b0b72ca */ /* 0x000fe200000e0000 */
[----:B------:R-:W-:Y:S01]  /*1660*/  ULEA UR8, UR6, UR4, 0x3 ;  /* 0x0000000406087291 */ /* 0x000fe2000f8e18ff */
[----:B------:R-:W-:-:S08]  /*1670*/  UMOV UR24, URZ ;  /* 0x000000ff00187c82 */ /* 0x000fd00008000000 */
[----:B------:R1:W2:Y:S01]  /*1680*/  SYNCS.PHASECHK.TRANS64.TRYWAIT P0, [UR8+0x28], R2 ;  /* 0x00002802ff0075a7 */ /* 0x0002a20008001108 */
[----:B------:R-:W-:Y:S02]  /*1690*/  USHF.L.U32 UR35, UR35, 0x7, URZ ;  /* 0x0000000723237899 */ /* 0x000fe400080006ff */
[----:B------:R-:W-:Y:S01]  /*16a0*/  USHF.L.U32 UR11, UR11, 0x6, URZ ;  /* 0x000000060b0b7899 */ /* 0x000fe200080006ff */
[----:B------:R-:W-:Y:S11]  /*16b0*/  BRA.U !UP0, `(.L_x_20) ;  /* 0x0000000108a87547 */ /* 0x000ff6000b800000 */
[----:B------:R-:W-:Y:S01]  /*16c0*/  UMOV UR16, URZ ;  /* 0x000000ff00107c82 */ /* 0x000fe20008000000 */
[----:B------:R-:W-:-:S05]  /*16d0*/  UMOV UR17, UR6 ;  /* 0x0000000600117c82 */ /* 0x000fca0008000000 */
.L_x_25:
[----:B-1----:R-:W-:Y:S01]  /*16e0*/  ULEA UR33, UR17, UR4, 0x3 ;  /* 0x0000000411217291 */ /* 0x002fe2000f8e18ff */
[----:B--2---:R-:W-:Y:S01]  /*16f0*/  @!P5 MOV R3, 0x1800 ;  /* 0x000018000003d802 */ /* 0x004fe20000000f00 */
[----:B--2---:R-:W-:Y:S10]  /*1700*/  @P0 BRA `(.L_x_21) ;  /* 0x00000000000c0947 */ /* 0x004ff40003800000 */
[----:B------:R-:W-:-:S04]  /*1710*/  SHF.L.U32 R5, R15, 0x1f, RZ ;  /* 0x0000001f0f057819 */ /* 0x000fc800000006ff */
[----:B------:R-:W2:Y:S02]  /*1720*/  SYNCS.PHASECHK.TRANS64.TRYWAIT P0, [UR33+0x28], R5 ;  /* 0x00002805ff0075a7 */ /* 0x000ea40008001121 */
[----:B--2---:R-:W-:Y:S05]  /*1730*/  @!P0 BRA `(.L_x_22) ;  /* 0x00000050006c8947 */ /* 0x004fea0003800000 */
.L_x_21:
[----:B------:R2:W-:Y:S01]  /*1740*/  @!P5 SYNCS.ARRIVE.TRANS64 RZ, [UR33], R3 ;  /* 0x00000003ffffd9a7 */ /* 0x0005e20008000021 */
[----:B------:R-:W-:Y:S04]  /*1750*/  BSSY.RECONVERGENT B0, `(.L_x_23) ;  /* 0x0000003000007945 */ /* 0x000fe80003800200 */
[----:B------:R-:W-:Y:S05]  /*1760*/  @P4 BRA `(.L_x_24) ;  /* 0x0000000000044947 */ /* 0x000fea0003800000 */
[----:B------:R-:W-:Y:S05]  /*1770*/  BPT.TRAP 0x1 ;  /* 0x000000040000795c */ /* 0x000fea0000300000 */
.L_x_24:
[----:B------:R-:W-:Y:S05]  /*1780*/  BSYNC.RECONVERGENT B0 ;  /* 0x0000000000007941 */ /* 0x000fea0003800200 */
.L_x_23:
[----:B------:R-:W-:Y:S02]  /*1790*/  UIADD3 UR6, UPT, UPT, UR17, 0x1, URZ ;  /* 0x0000000111067890 */ /* 0x000fe4000fffe0ff */
[----:B------:R-:W-:Y:S02]  /*17a0*/  ULEA UR32, UR17, UR4, 0xc ;  /* 0x0000000411207291 */ /* 0x000fe4000f8e60ff */
[----:B------:R-:W-:Y:S02]  /*17b0*/  UISETP.NE.AND UP0, UPT, UR6, 0x5, UPT ;  /* 0x000000050600788c */ /* 0x000fe4000bf05270 */
[----:B------:R-:W-:Y:S02]  /*17c0*/  UIADD3 UR26, UP1, UPT, UR22, 0x80, URZ ;  /* 0x00000080161a7890 */ /* 0x000fe4000ff3e0ff */
[----:B------:R-:W-:Y:S02]  /*17d0*/  USEL UR9, URZ, 0x1, UP0 ;  /* 0x00000001ff097887 */ /* 0x000fe40008000000 */
[----:B------:R-:W-:-:S02]  /*17e0*/  USEL UR6, UR6, URZ, UP0 ;  /* 0x000000ff06067287 */ /* 0x000fc40008000000 */
[----:B------:R-:W-:Y:S02]  /*17f0*/  UIADD3 UR20, UP0, UPT, UR22, 0x180, URZ ;  /* 0x0000018016147890 */ /* 0x000fe4000ff1e0ff */
[----:B------:R-:W-:Y:S01]  /*1800*/  ULEA UR8, UR6, UR4, 0x3 ;  /* 0x0000000406087291 */ /* 0x000fe2000f8e18ff */
[----:B------:R-:W-:Y:S01]  /*1810*/  LOP3.LUT R15, R15, UR9, RZ, 0x3c, !PT ;  /* 0x000000090f0f7c12 */ /* 0x000fe2000f8e3cff */
[----:B------:R-:W-:Y:S02]  /*1820*/  USHF.L.U32 UR34, UR16, 0x5, URZ ;  /* 0x0000000510227899 */ /* 0x000fe400080006ff */
[----:B------:R-:W-:Y:S01]  /*1830*/  UIADD3.X UR27, UPT, UPT, URZ, UR23, URZ, UP1, !UPT ;  /* 0x00000017ff1b7290 */ /* 0x000fe20008ffe4ff */
[----:B-1----:R-:W-:Y:S01]  /*1840*/  SHF.L.U32 R2, R15, 0x1f, RZ ;  /* 0x0000001f0f027819 */ /* 0x002fe200000006ff */
[----:B------:R-:W-:Y:S02]  /*1850*/  UIADD3 UR32, UPT, UPT, UR32, 0x4400, URZ ;  /* 0x0000440020207890 */ /* 0x000fe4000fffe0ff */
[----:B------:R-:W-:Y:S01]  /*1860*/  UIADD3.X UR21, UPT, UPT, URZ, UR23, URZ, UP0, !UPT ;  /* 0x00000017ff157290 */ /* 0x000fe200087fe4ff */
[----:B------:R1:W1:Y:S01]  /*1870*/  SYNCS.PHASECHK.TRANS64.TRYWAIT P0, [UR8+0x28], R2 ;  /* 0x00002802ff0075a7 */ /* 0x0002620008001108 */
[----:B------:R-:W-:Y:S01]  /*1880*/  ULEA UR8, UR17, UR4, 0xb ;  /* 0x0000000411087291 */ /* 0x000fe2000f8e58ff */
[----:B------:R-:W-:Y:S01]  /*1890*/  UMOV UR18, 0x0 ;  /* 0x0000000000127882 */ /* 0x000fe20000000000 */
[----:B------:R-:W-:-:S02]  /*18a0*/  UMOV UR19, 0x10000000 ;  /* 0x1000000000137882 */ /* 0x000fc40000000000 */
[----:B------:R-:W-:Y:S01]  /*18b0*/  UIADD3 UR8, UPT, UPT, UR8, 0x9400, URZ ;  /* 0x0000940008087890 */ /* 0x000fe2000fffe0ff */
[----:B------:R1:W-:Y:S01]  /*18c0*/  UTMALDG.3D [UR32], [UR26], desc[UR18] ;  /* 0x000012201a0075b4 */ /* 0x0003e20008011000 */
[----:B------:R-:W-:Y:S01]  /*18d0*/  UMOV UR12, UR36 ;  /* 0x00000024000c7c82 */ /* 0x000fe20008000000 */
[----:B------:R-:W-:Y:S01]  /*18e0*/  UMOV UR9, UR33 ;  /* 0x0000002100097c82 */ /* 0x000fe20008000000 */
[----:B------:R-:W-:Y:S01]  /*18f0*/  UMOV UR10, UR34 ;  /* 0x00000022000a7c82 */ /* 0x000fe20008000000 */
[----:B------:R-:W-:Y:S01]  /*1900*/  UIADD3 UR16, UPT, UPT, UR16, 0x1, URZ ;  /* 0x0000000110107890 */ /* 0x000fe2000fffe0ff */
[----:B------:R-:W-:Y:S01]  /*1910*/  UMOV UR24, UR5 ;  /* 0x0000000500187c82 */ /* 0x000fe20008000000 */
[----:B------:R-:W-:Y:S02]  /*1920*/  UMOV UR17, UR6 ;  /* 0x0000000600117c82 */ /* 0x000fe40008000000 */
[----:B------:R1:W-:Y:S01]  /*1930*/  UTMALDG.3D [UR8], [UR20], desc[UR18] ;  /* 0x00001208140075b4 */ /* 0x0003e20008011000 */
[----:B------:R-:W-:-:S09]  /*1940*/  UISETP.NE.AND UP0, UPT, UR16, UR5, UPT ;  /* 0x000000051000728c */ /* 0x000fd2000bf05270 */
[----:B------:R-:W-:Y:S05]  /*1950*/  BRA.U UP0, `(.L_x_25) ;  /* 0xfffffffd00607547 */ /* 0x000fea000b83ffff */
.L_x_20:
[----:B-1----:R-:W-:Y:S01]  /*1960*/  ULEA UR8, UR6, UR4, 0x3 ;  /* 0x0000000406087291 */ /* 0x002fe2000f8e18ff */
[----:B------:R-:W-:Y:S01]  /*1970*/  SHF.L.U32 R2, R15, 0x1f, RZ ;  /* 0x0000001f0f027819 */ /* 0x000fe200000006ff */
[----:B------:R-:W-:Y:S01]  /*1980*/  @!P1 SYNCS.ARRIVE.TRANS64.A1T0 RZ, [UR4+0x68], RZ ;  /* 0x000068ffffff99a7 */ /* 0x000fe20008100004 */
[----:B------:R-:W-:-:S06]  /*1990*/  UISETP.GT.AND UP0, UPT, UR15, UR14, UPT ;  /* 0x0000000e0f00728c */ /* 0x000fcc000bf04270 */
[----:B--2---:R1:W2:Y:S03]  /*19a0*/  SYNCS.PHASECHK.TRANS64.TRYWAIT P0, [UR8+0x28], R2 ;  /* 0x00002802ff0075a7 */ /* 0x0042a60008001108 */
[----:B------:R-:W-:Y:S05]  /*19b0*/  BRA.U !UP0, `(.L_x_26) ;  /* 0x0000000108ac7547 */ /* 0x000fea000b800000 */
[----:B------:R-:W-:Y:S01]  /*19c0*/  UIADD3 UR21, UPT, UPT, UR7, UR24, URZ ;  /* 0x0000001807157290 */ /* 0x000fe2000fffe0ff */
[----:B------:R-:W-:-:S11]  /*19d0*/  UMOV UR25, UR6 ;  /* 0x0000000600197c82 */ /* 0x000fd60008000000 */
.L_x_31:
[----:B-1----:R-:W-:Y:S01]  /*19e0*/  ULEA UR17, UR25, UR4, 0x3 ;  /* 0x0000000419117291 */ /* 0x002fe2000f8e18ff */
[----:B--2---:R-:W-:Y:S01]  /*19f0*/  @!P5 MOV R3, 0x1800 ;  /* 0x000018000003d802 */ /* 0x004fe20000000f00 */
[----:B--2---:R-:W-:Y:S10]  /*1a00*/  @P0 BRA `(.L_x_27) ;  /* 0x00000000000c0947 */ /* 0x004ff40003800000 */
[----:B------:R-:W-:-:S04]  /*1a10*/  SHF.L.U32 R5, R15, 0x1f, RZ ;  /* 0x0000001f0f057819 */ /* 0x000fc800000006ff */
[----:B------:R-:W2:Y:S02]  /*1a20*/  SYNCS.PHASECHK.TRANS64.TRYWAIT P0, [UR17+0x28], R5 ;  /* 0x00002805ff0075a7 */ /* 0x000ea40008001111 */
[----:B--2---:R-:W-:Y:S05]  /*1a30*/  @!P0 BRA `(.L_x_28) ;  /* 0x0000004c00c48947 */ /* 0x004fea0003800000 */
.L_x_27:
[----:B------:R2:W-:Y:S01]  /*1a40*/  @!P5 SYNCS.ARRIVE.TRANS64 RZ, [UR17], R3 ;  /* 0x00000003ffffd9a7 */ /* 0x0005e20008000011 */
[----:B------:R-:W-:Y:S04]  /*1a50*/  BSSY.RECONVERGENT B0, `(.L_x_29) ;  /* 0x0000003000007945 */ /* 0x000fe80003800200 */
[----:B------:R-:W-:Y:S05]  /*1a60*/  @P4 BRA `(.L_x_30) ;  /* 0x0000000000044947 */ /* 0x000fea0003800000 */
[----:B------:R-:W-:Y:S05]  /*1a70*/  BPT.TRAP 0x1 ;  /* 0x000000040000795c */ /* 0x000fea0000300000 */
.L_x_30:
[----:B------:R-:W-:Y:S05]  /*1a80*/  BSYNC.RECONVERGENT B0 ;  /* 0x0000000000007941 */ /* 0x000fea0003800200 */
.L_x_29:
        /* <DEDUP_REMOVED lines=10> */
[----:B------:R-:W-:Y:S01]  /*1b30*/  UIADD3 UR16, UPT, UPT, UR16, 0x4400, URZ ;  /* 0x0000440010107890 */ /* 0x000fe2000fffe0ff */
[----:B-1----:R-:W-:Y:S01]  /*1b40*/  SHF.L.U32 R2, R15, 0x1f, RZ ;  /* 0x0000001f0f027819 */ /* 0x002fe200000006ff */
[----:B------:R-:W-:Y:S02]  /*1b50*/  UIADD3.X UR31, UPT, UPT, URZ, UR23, URZ, UP1, !UPT ;  /* 0x00000017ff1f7290 */ /* 0x000fe40008ffe4ff */
[----:B------:R-:W-:Y:S01]  /*1b60*/  UIADD3.X UR29, UPT, UPT, URZ, UR23, URZ, UP0, !UPT ;  /* 0x00000017ff1d7290 */ /* 0x000fe200087fe4ff */
[----:B------:R1:W1:Y:S01]  /*1b70*/  SYNCS.PHASECHK.TRANS64.TRYWAIT P0, [UR8+0x28], R2 ;  /* 0x00002802ff0075a7 */ /* 0x0002620008001108 */
[----:B------:R-:W-:Y:S01]  /*1b80*/  ULEA UR8, UR25, UR4, 0xb ;  /* 0x0000000419087291 */ /* 0x000fe2000f8e58ff */
[----:B------:R-:W-:Y:S01]  /*1b90*/  UMOV UR26, 0x0 ;  /* 0x00000000001a7882 */ /* 0x000fe20000000000 */
[----:B------:R-:W-:-:S02]  /*1ba0*/  UMOV UR27, 0x10000000 ;  /* 0x10000000001b7882 */ /* 0x000fc40000000000 */
[----:B------:R-:W-:Y:S01]  /*1bb0*/  UIADD3 UR8, UPT, UPT, UR8, 0x9400, URZ ;  /* 0x0000940008087890 */ /* 0x000fe2000fffe0ff */
[----:B------:R-:W-:Y:S01]  /*1bc0*/  UMOV UR19, UR35 ;  /* 0x0000002300137c82 */ /* 0x000fe20008000000 */
[----:B------:R-:W-:Y:S01]  /*1bd0*/  UMOV UR20, UR36 ;  /* 0x0000002400147c82 */ /* 0x000fe20008000000 */
[----:B------:R-:W-:Y:S01]  /*1be0*/  UMOV UR12, UR36 ;  /* 0x00000024000c7c82 */ /* 0x000fe20008000000 */
[----:B------:R-:W-:Y:S01]  /*1bf0*/  UMOV UR9, UR17 ;  /* 0x0000001100097c82 */ /* 0x000fe20008000000 */
[----:B------:R-:W-:Y:S01]  /*1c00*/  UMOV UR10, UR18 ;  /* 0x00000012000a7c82 */ /* 0x000fe20008000000 */
[----:B------:R1:W-:Y:S01]  /*1c10*/  UTMALDG.3D [UR16], [UR30], desc[UR26] ;  /* 0x00001a101e0075b4 */ /* 0x0003e20008011000 */
[----:B------:R-:W-:Y:S01]  /*1c20*/  UIADD3 UR24, UPT, UPT, UR24, 0x1, URZ ;  /* 0x0000000118187890 */ /* 0x000fe2000fffe0ff */
[----:B------:R-:W-:-:S03]  /*1c30*/  UMOV UR25, UR6 ;  /* 0x0000000600197c82 */ /* 0x000fc60008000000 */
[----:B------:R-:W-:Y:S01]  /*1c40*/  UISETP.NE.AND UP0, UPT, UR24, UR21, UPT ;  /* 0x000000151800728c */ /* 0x000fe2000bf05270 */
[----:B------:R1:W-:Y:S08]  /*1c50*/  UTMALDG.3D [UR8], [UR28], desc[UR26] ;  /* 0x00001a081c0075b4 */ /* 0x0003f00008011000 */
[----:B------:R-:W-:Y:S05]  /*1c60*/  BRA.U UP0, `(.L_x_31) ;  /* 0xfffffffd005c7547 */ /* 0x000fea000b83ffff */
.L_x_26:
[C---:B-1----:R-:W-:Y:S01]  /*1c70*/  LEA R2, R14.reuse, UR4, 0x3 ;  /* 0x000000040e027c11 */ /* 0x042fe2000f8e18ff */
[----:B------:R-:W-:Y:S01]  /*1c80*/  NOP ;  /* 0x0000000000007918 */ /* 0x000fe20000000000 */
[----:B--2---:R-:W-:Y:S02]  /*1c90*/  SHF.L.U32 R3, R13, 0x1f, RZ ;  /* 0x0000001f0d037819 */ /* 0x004fe400000006ff */
[----:B------:R-:W-:Y:S02]  /*1ca0*/  LEA R4, R14, UR4, 0x4 ;  /* 0x000000040e047c11 */ /* 0x000fe4000f8e20ff */
[----:B------:R-:W1:Y:S02]  /*1cb0*/  SYNCS.PHASECHK.TRANS64.TRYWAIT P0, [R2+URZ+0x70], R3 ;  /* 0x00007003020075a7 */ /* 0x000e6400080011ff */
[----:B-1----:R-:W-:Y:S05]  /*1cc0*/  @!P0 BRA `(.L_x_32) ;  /* 0x0000004c00388947 */ /* 0x002fea0003800000 */
.L_x_99:
[----:B------:R-:W2:Y:S01]  /*1cd0*/  LDS.128 R4, [R4+0x100] ;  /* 0x0001000004047984 */ /* 0x000ea20000000c00 */
[----:B---3--:R-:W-:Y:S01]  /*1ce0*/  ISETP.GE.AND P0, PT, R72, 0x1, PT ;  /* 0x000000014800780c */ /* 0x008fe20003f06270 */
[----:B-1----:R-:W-:Y:S01]  /*1cf0*/  VIADD R2, R2, 0x80 ;  /* 0x0000008002027836 */ /* 0x002fe20000000000 */
[----:B------:R-:W-:Y:S01]  /*1d00*/  @!PT LDS RZ, [RZ] ;  /* 0x00000000fffff984 */ /* 0x000fe20000000800 */
[----:B------:R-:W-:Y:S01]  /*1d10*/  @!PT LDS RZ, [RZ] ;  /* 0x00000000fffff984 */ /* 0x000fe20000000800 */
[----:B------:R-:W-:Y:S01]  /*1d20*/  @!PT LDS RZ, [RZ] ;  /* 0x00000000fffff984 */ /* 0x000fe20000000800 */
[----:B------:R-:W-:Y:S01]  /*1d30*/  @!PT LDS RZ, [RZ] ;  /* 0x00000000fffff984 */ /* 0x000fe20000000800 */
[----:B------:R1:W-:Y:S06]  /*1d40*/  MEMBAR.ALL.CTA ;  /* 0x0000000000007992 */ /* 0x0003ec0000008000 */
[----:B-1----:R-:W1:Y:S01]  /*1d50*/  FENCE.VIEW.ASYNC.S ;  /* 0x00000000000073c6 */ /* 0x002e620000000000 */
[----:B------:R-:W-:-:S04]  /*1d60*/  PRMT R2, RZ, 0x654, R2 ;  /* 0x00000654ff027816 */ /* 0x000fc80000000002 */
[----:B-1----:R1:W-:Y:S01]  /*1d70*/  SYNCS.ARRIVE.TRANS64.RED.A1T0 RZ, [R2+URZ], RZ ;  /* 0x000000ff02ff79a7 */ /* 0x0023e200081004ff */
[----:B--2---:R-:W-:-:S13]  /*1d80*/  LOP3.LUT P2, RZ, R6, 0x1, RZ, 0xc0, !PT ;  /* 0x0000000106ff7812 */ /* 0x004fda000784c0ff */
[----:B------:R-:W-:Y:S01]  /*1d90*/  @P2 SHF.R.U32.HI R3, RZ, 0x10, R5 ;  /* 0x00000010ff032819 */ /* 0x000fe20000011605 */
[----:B------:R-:W-:Y:S01]  /*1da0*/  VOTEU.ANY UP0, P2 ;  /* 0x0000000000ff7886 */ /* 0x000fe20001000100 */
[----:B------:R-:W-:Y:S02]  /*1db0*/  @P2 MOV R11, R4 ;  /* 0x00000004000b2202 */ /* 0x000fe40000000f00 */
[----:B------:R-:W-:Y:S02]  /*1dc0*/  @P2 R2UR.BROADCAST UR8, R3 ;  /* 0x00000000030822ca */ /* 0x000fe400008e0000 */
[----:B------:R-:W-:-:S11]  /*1dd0*/  @P2 LOP3.LUT R8, R5, 0xffff, RZ, 0xc0, !PT ;  /* 0x0000ffff05082812 */ /* 0x000fd600078ec0ff */
[----:B------:R-:W-:Y:S01]  /*1de0*/  @UP0 UMOV UR36, UR8 ;  /* 0x0000000800240c82 */ /* 0x000fe20008000000 */
[----:B-1----:R-:W-:Y:S05]  /*1df0*/  @!P0 BRA `(.L_x_33) ;  /* 0x0000000000b88947 */ /* 0x002fea0003800000 */
[----:B------:R-:W4:Y:S01]  /*1e00*/  LDC.64 R4, c[0x0][0xb18] ;  /* 0x0002c600ff047b82 */ /* 0x000f220000000a00 */
[----:B------:R-:W-:-:S07]  /*1e10*/  ISETP.NE.AND P3, PT, R72, 0x1, PT ;  /* 0x000000014800780c */ /* 0x000fce0003f65270 */
[----:B------:R-:W1:Y:S08]  /*1e20*/  LDC.64 R6, c[0x0][0xb10] ;  /* 0x0002c400ff067b82 */ /* 0x000e700000000a00 */
[----:B------:R-:W2:Y:S08]  /*1e30*/  LDC R16, c[0x0][0xb20] ;  /* 0x0002c800ff107b82 */ /* 0x000eb00000000800 */
[----:B------:R-:W3:Y:S01]  /*1e40*/  LDC R18, c[0x0][0xb0c] ;  /* 0x0002c300ff127b82 */ /* 0x000ee20000000800 */
[----:B----4-:R-:W-:Y:S01]  /*1e50*/  IMAD.HI.U32 R17, R0, R5, RZ ;  /* 0x0000000500117227 */ /* 0x010fe200078e00ff */
[----:B------:R-:W-:-:S03]  /*1e60*/  ISETP.NE.AND P0, PT, R4, 0x1, PT ;  /* 0x000000010400780c */ /* 0x000fc60003f05270 */
[----:B------:R-:W-:-:S03]  /*1e70*/  IMAD.HI.U32 R5, R8, R5, RZ ;  /* 0x0000000508057227 */ /* 0x000fc600078e00ff */
[----:B------:R-:W4:Y:S01]  /*1e80*/  LDC.64 R2, c[0x0][0xb28] ;  /* 0x0002ca00ff027b82 */ /* 0x000f220000000a00 */
[----:B-1----:R-:W-:-:S04]  /*1e90*/  IMAD.HI.U32 R20, R9, R6, RZ ;  /* 0x0000000609147227 */ /* 0x002fc800078e00ff */
[----:B------:R-:W-:Y:S01]  /*1ea0*/  IMAD.HI.U32 R22, R11, R6, RZ ;  /* 0x000000060b167227 */ /* 0x000fe200078e00ff */
[----:B------:R-:W-:Y:S02]  /*1eb0*/  SHF.R.U32.HI R20, RZ, R7, R20 ;  /* 0x00000007ff147219 */ /* 0x000fe40000011614 */
[-C--:B--2---:R-:W-:Y:S02]  /*1ec0*/  SHF.R.U32.HI R17, RZ, R16.reuse, R17 ;  /* 0x00000010ff117219 */ /* 0x084fe40000011611 */
[----:B------:R-:W-:Y:S02]  /*1ed0*/  SHF.R.U32.HI R5, RZ, R16, R5 ;  /* 0x00000010ff057219 */ /* 0x000fe40000011605 */
[----:B------:R-:W-:Y:S02]  /*1ee0*/  SEL R17, R0, R17, !P0 ;  /* 0x0000001100117207 */ /* 0x000fe40004000000 */
[----:B------:R-:W-:Y:S02]  /*1ef0*/  SHF.R.U32.HI R22, RZ, R7, R22 ;  /* 0x00000007ff167219 */ /* 0x000fe40000011616 */
[----:B---3--:R-:W-:-:S02]  /*1f00*/  ISETP.NE.AND P1, PT, R18, 0x1, PT ;  /* 0x000000011200780c */ /* 0x008fc40003f25270 */
[----:B------:R-:W-:Y:S02]  /*1f10*/  SEL R5, R8, R5, !P0 ;  /* 0x0000000508057207 */ /* 0x000fe40004000000 */
[----:B------:R-:W-:Y:S02]  /*1f20*/  SEL R19, R9, R20, !P1 ;  /* 0x0000001409137207 */ /* 0x000fe40004800000 */
[----:B------:R-:W-:Y:S01]  /*1f30*/  SEL R7, R11, R22, !P1 ;  /* 0x000000160b077207 */ /* 0x000fe20004800000 */
[----:B----4-:R-:W-:-:S04]  /*1f40*/  IMAD.HI.U32 R20, R17, R2, RZ ;  /* 0x0000000211147227 */ /* 0x010fc800078e00ff */
[----:B------:R-:W-:Y:S01]  /*1f50*/  IMAD.HI.U32 R6, R19, R2, RZ ;  /* 0x0000000213067227 */ /* 0x000fe200078e00ff */
[----:B------:R-:W-:-:S04]  /*1f60*/  @P3 SHF.R.U32.HI R17, RZ, R3, R20 ;  /* 0x00000003ff113219 */ /* 0x000fc80000011614 */
[----:B------:R-:W-:Y:S01]  /*1f70*/  @P3 SHF.R.U32.HI R19, RZ, R3, R6 ;  /* 0x00000003ff133219 */ /* 0x000fe20000011606 */
[----:B------:R-:W-:-:S04]  /*1f80*/  IMAD R17, R72, R17, RZ ;  /* 0x0000001148117224 */ /* 0x000fc800078e02ff */
[----:B------:R-:W-:Y:S01]  /*1f90*/  IMAD R6, R72, R19, RZ ;  /* 0x0000001348067224 */ /* 0x000fe200078e02ff */
[C---:B------:R-:W-:Y:S02]  /*1fa0*/  ISETP.GE.AND P0, PT, R5.reuse, R17, PT ;  /* 0x000000110500720c */ /* 0x040fe40003f06270 */
[----:B------:R-:W-:Y:S02]  /*1fb0*/  IADD3 R17, PT, PT, -R5, RZ, RZ ;  /* 0x000000ff05117210 */ /* 0x000fe40007ffe1ff */
[----:B------:R-:W-:Y:S01]  /*1fc0*/  ISETP.GE.OR P0, PT, R7, R6, P0 ;  /* 0x000000060700720c */ /* 0x000fe20000706670 */
[----:B------:R-:W-:-:S04]  /*1fd0*/  IMAD.HI.U32 R6, R5, R2, RZ ;  /* 0x0000000205067227 */ /* 0x000fc800078e00ff */
[----:B------:R-:W-:Y:S01]  /*1fe0*/  IMAD R8, R4, R17, R8 ;  /* 0x0000001104087224 */ /* 0x000fe200078e0208 */
[----:B------:R-:W-:-:S04]  /*1ff0*/  SHF.R.U32.HI R6, RZ, R3, R6 ;  /* 0x00000003ff067219 */ /* 0x000fc80000011606 */
[----:B------:R-:W-:-:S03]  /*2000*/  SEL R6, R5, R6, !P3 ;  /* 0x0000000605067207 */ /* 0x000fc60005800000 */
[----:B------:R-:W-:-:S04]  /*2010*/  @!P0 IMAD.HI.U32 R16, R7, R2, RZ ;  /* 0x0000000207108227 */ /* 0x000fc800078e00ff */
[----:B------:R-:W-:Y:S01]  /*2020*/  IMAD.MOV R2, RZ, RZ, -R6 ;  /* 0x000000ffff027224 */ /* 0x000fe200078e0a06 */
[----:B------:R-:W-:-:S03]  /*2030*/  @!P0 SHF.R.U32.HI R16, RZ, R3, R16 ;  /* 0x00000003ff108219 */ /* 0x000fc60000011610 */
[----:B------:R-:W-:Y:S01]  /*2040*/  IMAD R2, R72, R2, R5 ;  /* 0x0000000248027224 */ /* 0x000fe200078e0205 */
[----:B------:R-:W-:-:S05]  /*2050*/  @!P0 SEL R3, R7, R16, !P3 ;  /* 0x0000001007038207 */ /* 0x000fca0005800000 */
[--C-:B------:R-:W-:Y:S02]  /*2060*/  @!P0 IMAD.IADD R6, R6, 0x1, -R3.reuse ;  /* 0x0000000106068824 */ /* 0x100fe400078e0a03 */
[----:B------:R-:W-:Y:S01]  /*2070*/  @!P0 IMAD R3, R2, R19, R3 ;  /* 0x0000001302038224 */ /* 0x000fe200078e0203 */
[----:B------:R-:W-:Y:S01]  /*2080*/  IADD3 R2, PT, PT, -R7, RZ, RZ ;  /* 0x000000ff07027210 */ /* 0x000fe20007ffe1ff */
[----:B------:R-:W-:Y:S02]  /*2090*/  @!P0 IMAD R5, R72, R6, R7 ;  /* 0x0000000648058224 */ /* 0x000fe400078e0207 */
[----:B------:R-:W-:Y:S02]  /*20a0*/  @!P0 IMAD.MOV.U32 R7, RZ, RZ, R3 ;  /* 0x000000ffff078224 */ /* 0x000fe400078e0003 */
[----:B------:R-:W-:Y:S02]  /*20b0*/  IMAD R2, R18, R2, R11 ;  /* 0x0000000212027224 */ /* 0x000fe400078e020b */
[----:B------:R-:W-:-:S02]  /*20c0*/  IMAD R8, R5, R4, R8 ;  /* 0x0000000405087224 */ /* 0x000fc400078e0208 */
[----:B------:R-:W-:Y:S02]  /*20d0*/  IMAD R11, R7, R18, R2 ;  /* 0x00000012070b7224 */ /* 0x000fe400078e0202 */
.L_x_33:
[----:B------:R-:W1:Y:S02]  /*20e0*/  LDCU UR8, c[0x0][0xb30] ;  /* 0x00016600ff0877ac */ /* 0x000e640008000800 */
[----:B-1----:R-:W-:-:S09]  /*20f0*/  UISETP.NE.AND UP0, UPT, UR8, 0x1, UPT ;  /* 0x000000010800788c */ /* 0x002fd2000bf05270 */
[----:B------:R-:W-:Y:S05]  /*2100*/  BRA.U UP0, `(.L_x_34) ;  /* 0x0000000100407547 */ /* 0x000fea000b800000 */
[----:B------:R-:W1:Y:S08]  /*2110*/  LDC.64 R4, c[0x0][0xb10] ;  /* 0x0002c400ff047b82 */ /* 0x000e700000000a00 */
[----:B------:R-:W2:Y:S08]  /*2120*/  LDC.64 R2, c[0x0][0xb18] ;  /* 0x0002c600ff027b82 */ /* 0x000eb00000000a00 */
[----:B------:R-:W3:Y:S08]  /*2130*/  LDC R6, c[0x0][0xb20] ;  /* 0x0002c800ff067b82 */ /* 0x000ef00000000800 */
[----:B------:R-:W4:Y:S01]  /*2140*/  LDC R16, c[0x0][0xb0c] ;  /* 0x0002c300ff107b82 */ /* 0x000f220000000800 */
[----:B-1----:R-:W-:-:S05]  /*2150*/  IMAD.HI.U32 R4, R11, R4, RZ ;  /* 0x000000040b047227 */ /* 0x002fca00078e00ff */
[----:B------:R-:W-:Y:S01]  /*2160*/  SHF.R.U32.HI R4, RZ, R5, R4 ;  /* 0x00000005ff047219 */ /* 0x000fe20000011604 */
[----:B--2---:R-:W-:Y:S01]  /*2170*/  IMAD.HI.U32 R3, R8, R3, RZ ;  /* 0x0000000308037227 */ /* 0x004fe200078e00ff */
[----:B------:R-:W-:-:S04]  /*2180*/  ISETP.NE.AND P0, PT, R2, 0x1, PT ;  /* 0x000000010200780c */ /* 0x000fc80003f05270 */
[----:B---3--:R-:W-:-:S04]  /*2190*/  SHF.R.U32.HI R3, RZ, R6, R3 ;  /* 0x00000006ff037219 */ /* 0x008fc80000011603 */
[----:B------:R-:W-:Y:S02]  /*21a0*/  SEL R3, R8, R3, !P0 ;  /* 0x0000000308037207 */ /* 0x000fe40004000000 */
[----:B----4-:R-:W-:-:S04]  /*21b0*/  ISETP.NE.AND P1, PT, R16, 0x1, PT ;  /* 0x000000011000780c */ /* 0x010fc80003f25270 */
[----:B------:R-:W-:-:S05]  /*21c0*/  SEL R4, R11, R4, !P1 ;  /* 0x000000040b047207 */ /* 0x000fca0004800000 */
[----:B------:R-:W-:Y:S02]  /*21d0*/  IMAD.IADD R5, R3, 0x1, -R4 ;  /* 0x0000000103057824 */ /* 0x000fe400078e0a04 */
[----:B------:R-:W-:Y:S02]  /*21e0*/  IMAD.IADD R3, R4, 0x1, -R3 ;  /* 0x0000000104037824 */ /* 0x000fe400078e0a03 */
[----:B------:R-:W-:Y:S02]  /*21f0*/  IMAD R11, R5, R16, R11 ;  /* 0x00000010050b7224 */ /* 0x000fe400078e020b */
[----:B------:R-:W-:-:S07]  /*2200*/  IMAD R8, R3, R2, R8 ;  /* 0x0000000203087224 */ /* 0x000fce00078e0208 */
.L_x_34:
[----:B------:R-:W-:Y:S01]  /*2210*/  VIADD R14, R14, 0x1 ;  /* 0x000000010e0e7836 */ /* 0x000fe20000000000 */
[----:B------:R-:W-:Y:S01]  /*2220*/  PLOP3.LUT P1, PT, PT, PT, PT, 0x80, 0x8 ;  /* 0x000000000008781c */ /* 0x000fe20003f2f070 */
[----:B------:R-:W-:Y:S02]  /*2230*/  IMAD.IADD R165, R11, 0x1, R154 ;  /* 0x000000010ba57824 */ /* 0x000fe400078e029a */
[----:B------:R-:W-:Y:S01]  /*2240*/  IMAD.IADD R155, R8, 0x1, R143 ;  /* 0x00000001089b7824 */ /* 0x000fe200078e028f */
[----:B------:R-:W-:-:S04]  /*2250*/  ISETP.NE.AND P0, PT, R14, 0x2, PT ;  /* 0x000000020e00780c */ /* 0x000fc80003f05270 */
[----:B------:R-:W-:Y:S02]  /*2260*/  SEL R2, RZ, 0x1, P0 ;  /* 0x00000001ff027807 */ /* 0x000fe40000000000 */
[----:B------:R-:W-:Y:S02]  /*2270*/  SEL R14, R14, RZ, P0 ;  /* 0x000000ff0e0e7207 */ /* 0x000fe40000000000 */
[----:B------:R-:W-:Y:S01]  /*2280*/  LOP3.LUT R13, R13, R2, RZ, 0x3c, !PT ;  /* 0x000000020d0d7212 */ /* 0x000fe200078e3cff */
[----:B------:R-:W-:Y:S06]  /*2290*/  @P2 BRA `(.L_x_35) ;  /* 0xfffffff000982947 */ /* 0x000fec000383ffff */
[----:B------:R-:W-:Y:S01]  /*22a0*/  UIADD3 UR4, UPT, UPT, UR4, 0x28, URZ ;  /* 0x0000002804047890 */ /* 0x000fe2000fffe0ff */
[----:B------:R-:W-:-:S03]  /*22b0*/  SHF.L.U32 R3, R15, 0x1f, RZ ;  /* 0x0000001f0f037819 */ /* 0x000fc600000006ff */
[----:B------:R-:W-:-:S09]  /*22c0*/  ULEA UR5, UR6, UR4, 0x3 ;  /* 0x0000000406057291 */ /* 0x000fd2000f8e18ff */
[----:B------:R-:W1:Y:S02]  /*22d0*/  SYNCS.PHASECHK.TRANS64.TRYWAIT P0, [UR5], R3 ;  /* 0x00000003ff0075a7 */ /* 0x000e640008001105 */
[----:B-1----:R-:W-:Y:S05]  /*22e0*/  @!P0 BRA `(.L_x_36) ;  /* 0x0000004400c48947 */ /* 0x002fea0003800000 */
.L_x_101:
[----:B------:R-:W-:-:S04]  /*22f0*/  UIADD3 UR6, UPT, UPT, UR6, 0x1, URZ ;  /* 0x0000000106067890 */ /* 0x000fc8000fffe0ff */
[----:B------:R-:W-:-:S04]  /*2300*/  UISETP.NE.AND UP0, UPT, UR6, 0x5, UPT ;  /* 0x000000050600788c */ /* 0x000fc8000bf05270 */
[----:B------:R-:W-:Y:S02]  /*2310*/  USEL UR7, URZ, 0x1, UP0 ;  /* 0x00000001ff077887 */ /* 0x000fe40008000000 */
[----:B------:R-:W-:-:S04]  /*2320*/  USEL UR6, UR6, URZ, UP0 ;  /* 0x000000ff06067287 */ /* 0x000fc80008000000 */
[----:B------:R-:W-:Y:S01]  /*2330*/  ULEA UR5, UR6, UR4, 0x3 ;  /* 0x0000000406057291 */ /* 0x000fe2000f8e18ff */
[----:B------:R-:W-:-:S04]  /*2340*/  LOP3.LUT R2, R15, UR7, RZ, 0x3c, !PT ;  /* 0x000000070f027c12 */ /* 0x000fc8000f8e3cff */
[----:B-1----:R-:W-:-:S04]  /*2350*/  SHF.L.U32 R3, R2, 0x1f, RZ ;  /* 0x0000001f02037819 */ /* 0x002fc800000006ff */
[----:B------:R-:W1:Y:S02]  /*2360*/  SYNCS.PHASECHK.TRANS64.TRYWAIT P0, [UR5], R3 ;  /* 0x00000003ff0075a7 */ /* 0x000e640008001105 */
[----:B-1----:R-:W-:Y:S05]  /*2370*/  @!P0 BRA `(.L_x_37) ;  /* 0x0000004400b88947 */ /* 0x002fea0003800000 */
.L_x_103:
        /* <DEDUP_REMOVED lines=9> */
.L_x_105:
        /* <DEDUP_REMOVED lines=9> */
.L_x_107:
[----:B------:R-:W-:-:S04]  /*24a0*/  UIADD3 UR6, UPT, UPT, UR6, 0x1, URZ ;  /* 0x0000000106067890 */ /* 0x000fc8000fffe0ff */
[----:B------:R-:W-:-:S04]  /*24b0*/  UISETP.NE.AND UP0, UPT, UR6, 0x5, UPT ;  /* 0x000000050600788c */ /* 0x000fc8000bf05270 */
[----:B------:R-:W-:Y:S02]  /*24c0*/  USEL UR5, URZ, 0x1, UP0 ;  /* 0x00000001ff057887 */ /* 0x000fe40008000000 */
[----:B------:R-:W-:-:S04]  /*24d0*/  USEL UR6, UR6, URZ, UP0 ;  /* 0x000000ff06067287 */ /* 0x000fc80008000000 */
[----:B------:R-:W-:Y:S01]  /*24e0*/  ULEA UR6, UR6, UR4, 0x3 ;  /* 0x0000000406067291 */ /* 0x000fe2000f8e18ff */
[----:B-1----:R-:W-:-:S04]  /*24f0*/  LOP3.LUT R3, R2, UR5, RZ, 0x3c, !PT ;  /* 0x0000000502037c12 */ /* 0x002fc8000f8e3cff */
[----:B------:R-:W-:Y:S01]  /*2500*/  SHF.L.U32 R3, R3, 0x1f, RZ ;  /* 0x0000001f03037819 */ /* 0x000fe200000006ff */
[----:B----4-:R-:W-:-:S07]  /*2510*/  IMAD.U32 R0, RZ, RZ, UR6 ;  /* 0x00000006ff007e24 */ /* 0x010fce000f8e00ff */
.L_x_40:
[----:B-1----:R1:W2:Y:S02]  /*2520*/  SYNCS.PHASECHK.TRANS64.TRYWAIT P0, [R0+URZ], R3 ;  /* 0x00000003000075a7 */ /* 0x0022a400080011ff */
[----:B--2---:R-:W-:Y:S05]  /*2530*/  @!P0 NANOSLEEP.SYNCS 0x989680 ;  /* 0x009896800000895d */ /* 0x004fea0003900000 */
[----:B------:R-:W2:Y:S02]  /*2540*/  @!P0 SYNCS.PHASECHK.TRANS64 P0, [R0+URZ], R3 ;  /* 0x00000003000085a7 */ /* 0x000ea400080010ff */
[----:B--2---:R-:W-:Y:S05]  /*2550*/  @P0 EXIT ;  /* 0x000000000000094d */ /* 0x004fea0003800000 */
[----:B------:R-:W-:Y:S05]  /*2560*/  BRA `(.L_x_40) ;  /* 0xfffffffc00ec7947 */ /* 0x000fea000383ffff */
.L_x_17:
[----:B------:R-:W-:-:S04]  /*2570*/  UISETP.NE.AND UP1, UPT, UR37, URZ, UPT ;  /* 0x000000ff2500728c */ /* 0x000fc8000bf25270 */
[----:B------:R-:W-:-:S09]  /*2580*/  UISETP.NE.OR UP1, UPT, UR8, 0x1, UP1 ;  /* 0x000000010800788c */ /* 0x000fd20008f25670 */
[----:B------:R-:W-:Y:S05]  /*2590*/  BRA.U UP1, `(.L_x_41) ;  /* 0x0000000501487547 */ /* 0x000fea000b800000 */
[----:B------:R-:W-:Y:S01]  /*25a0*/  ISETP.NE.AND P2, PT, R2, RZ, PT ;  /* 0x000000ff0200720c */ /* 0x000fe20003f45270 */
[----:B------:R-:W-:Y:S01]  /*25b0*/  IMAD.MOV.U32 R12, RZ, RZ, 0x1 ;  /* 0x00000001ff0c7424 */ /* 0x000fe200078e00ff */
[----:B------:R-:W-:Y:S02]  /*25c0*/  CS2R R10, SRZ ;  /* 0x00000000000a7805 */ /* 0x000fe4000001ff00 */
[----:B------:R-:W-:Y:S01]  /*25d0*/  CS2R R8, SRZ ;  /* 0x0000000000087805 */ /* 0x000fe2000001ff00 */
[----:B------:R-:W-:Y:S01]  /*25e0*/  UMOV UR4, 0x400 ;  /* 0x0000040000047882 */ /* 0x000fe20000000000 */
[----:B------:R-:W-:Y:S01]  /*25f0*/  UMOV UR6, URZ ;  /* 0x000000ff00067c82 */ /* 0x000fe20008000000 */
[----:B------:R-:W-:-:S12]  /*2600*/  ULEA UR37, UR37, UR4, 0x18 ;  /* 0x0000000425257291 */ /* 0x000fd8000f8ec0ff */
.L_x_45:
[----:B------:R-:W-:Y:S02]  /*2610*/  LEA R0, R8, UR37, 0x3 ;  /* 0x0000002508007c11 */ /* 0x000fe4000f8e18ff */
[----:B------:R-:W-:-:S03]  /*2620*/  SHF.L.U32 R5, R9, 0x1f, RZ ;  /* 0x0000001f09057819 */ /* 0x000fc600000006ff */
[----:B------:R-:W-:Y:S01]  /*2630*/  VIADD R4, R0, 0xe0 ;  /* 0x000000e000047836 */ /* 0x000fe20000000000 */
[----:B------:R-:W1:Y:S02]  /*2640*/  SYNCS.PHASECHK.TRANS64.TRYWAIT P0, [R0+URZ+0xd0], R5 ;  /* 0x0000d005000075a7 */ /* 0x000e6400080011ff */
[----:B-1----:R-:W-:Y:S05]  /*2650*/  @!P0 BRA `(.L_x_42) ;  /* 0x0000004400488947 */ /* 0x002fea0003800000 */
.L_x_108:
[----:B------:R-:W-:Y:S01]  /*2660*/  ULEA UR5, UR6, UR37, 0x3 ;  /* 0x0000002506057291 */ /* 0x000fe2000f8e18ff */
[----:B------:R-:W-:Y:S02]  /*2670*/  PRMT R4, RZ, 0x654, R4 ;  /* 0x00000654ff047816 */ /* 0x000fe40000000004 */
[----:B-1----:R-:W-:Y:S01]  /*2680*/  SHF.L.U32 R5, R12, 0x1f, RZ ;  /* 0x0000001f0c057819 */ /* 0x002fe200000006ff */
[----:B------:R-:W-:Y:S01]  /*2690*/  UIADD3 UR4, UPT, UPT, UR5, 0x70, URZ ;  /* 0x0000007005047890 */ /* 0x000fe2000fffe0ff */
[----:B------:R1:W-:Y:S05]  /*26a0*/  SYNCS.ARRIVE.TRANS64.RED.A1T0 RZ, [R4+URZ], RZ ;  /* 0x000000ff04ff79a7 */ /* 0x0003ea00081004ff */
[----:B------:R-:W-:Y:S01]  /*26b0*/  IMAD.U32 R7, RZ, RZ, UR4 ;  /* 0x00000004ff077e24 */ /* 0x000fe2000f8e00ff */
[----:B------:R-:W2:Y:S04]  /*26c0*/  SYNCS.PHASECHK.TRANS64.TRYWAIT P0, [UR5+0x80], R5 ;  /* 0x00008005ff0075a7 */ /* 0x000ea80008001105 */
[----:B------:R-:W-:Y:S01]  /*26d0*/  PRMT R6, R2, 0x654, R7 ;  /* 0x0000065402067816 */ /* 0x000fe20000000007 */
[----:B-1----:R-:W-:Y:S01]  /*26e0*/  @!P2 IMAD.MOV.U32 R4, RZ, RZ, 0x10 ;  /* 0x00000010ff04a424 */ /* 0x002fe200078e00ff */
[----:B--2---:R-:W-:Y:S06]  /*26f0*/  @!P0 BRA `(.L_x_43) ;  /* 0x0000004400348947 */ /* 0x004fec0003800000 */
.L_x_110:
[----:B------:R-:W-:Y:S01]  /*2700*/  ULEA UR4, UR6, UR37, 0x4 ;  /* 0x0000002506047291 */ /* 0x000fe2000f8e20ff */
[----:B------:R-:W-:Y:S01]  /*2710*/  SEL R3, R6, R3, !P2 ;  /* 0x0000000306037207 */ /* 0x000fe20005000000 */
[----:B------:R-:W-:Y:S01]  /*2720*/  UIADD3 UR5, UPT, UPT, UR5, 0x70, URZ ;  /* 0x0000007005057890 */ /* 0x000fe2000fffe0ff */
[----:B-1----:R-:W-:Y:S01]  /*2730*/  LEA R0, R11, UR37, 0x3 ;  /* 0x000000250b007c11 */ /* 0x002fe2000f8e18ff */
[----:B------:R-:W-:Y:S01]  /*2740*/  UIADD3 UR4, UPT, UPT, UR4, 0x100, URZ ;  /* 0x0000010004047890 */ /* 0x000fe2000fffe0ff */
[----:B------:R-:W-:Y:S01]  /*2750*/  SHF.L.U32 R5, R10, 0x1f, RZ ;  /* 0x0000001f0a057819 */ /* 0x000fe200000006ff */
[----:B------:R1:W-:Y:S01]  /*2760*/  @!P2 SYNCS.ARRIVE.TRANS64.RED RZ, [R3+URZ], R4 ;  /* 0x0000000403ffa9a7 */ /* 0x0003e200080004ff */
[----:B------:R-:W-:Y:S01]  /*2770*/  UIADD3 UR6, UPT, UPT, UR6, 0x1, URZ ;  /* 0x0000000106067890 */ /* 0x000fe2000fffe0ff */
[----:B------:R-:W-:-:S03]  /*2780*/  VIADD R8, R8, 0x1 ;  /* 0x0000000108087836 */ /* 0x000fc60000000000 */
[----:B------:R-:W-:Y:S02]  /*2790*/  UISETP.NE.AND UP0, UPT, UR6, 0x2, UPT ;  /* 0x000000020600788c */ /* 0x000fe4000bf05270 */
[----:B------:R-:W-:Y:S06]  /*27a0*/  UGETNEXTWORKID.BROADCAST [UR4], [UR5] ;  /* 0x00000000040073ca */ /* 0x000fec0008000100 */
[----:B------:R-:W-:Y:S01]  /*27b0*/  USEL UR4, URZ, 0x1, UP0 ;  /* 0x00000001ff047887 */ /* 0x000fe20008000000 */
[----:B------:R-:W-:Y:S01]  /*27c0*/  ISETP.NE.AND P0, PT, R8, 0x2, PT ;  /* 0x000000020800780c */ /* 0x000fe20003f05270 */
[----:B------:R-:W-:Y:S01]  /*27d0*/  USEL UR6, UR6, URZ, UP0 ;  /* 0x000000ff06067287 */ /* 0x000fe20008000000 */
[----:B------:R-:W2:Y:S03]  /*27e0*/  SYNCS.PHASECHK.TRANS64.TRYWAIT P1, [R0+URZ+0x70], R5 ;  /* 0x00007005000075a7 */ /* 0x000ea600080211ff */
[----:B------:R-:W-:Y:S01]  /*27f0*/  LOP3.LUT R12, R12, UR4, RZ, 0x3c, !PT ;  /* 0x000000040c0c7c12 */ /* 0x000fe2000f8e3cff */
[----:B-12---:R-:W-:Y:S07]  /*2800*/  @!P1 BRA `(.L_x_44) ;  /* 0x0000004400089947 */ /* 0x006fee0003800000 */
.L_x_111:
[C---:B------:R-:W-:Y:S01]  /*2810*/  LEA R4, R11.reuse, UR37, 0x4 ;  /* 0x000000250b047c11 */ /* 0x040fe2000f8e20ff */
[----:B-1----:R-:W-:Y:S01]  /*2820*/  VIADD R0, R0, 0x80 ;  /* 0x0000008000007836 */ /* 0x002fe20000000000 */
[----:B------:R-:W-:Y:S01]  /*2830*/  SEL R8, R8, RZ, P0 ;  /* 0x000000ff08087207 */ /* 0x000fe20000000000 */
[----:B------:R-:W-:-:S03]  /*2840*/  VIADD R11, R11, 0x1 ;  /* 0x000000010b0b7836 */ /* 0x000fc60000000000 */
[----:B------:R-:W1:Y:S01]  /*2850*/  LDS.128 R4, [R4+0x100] ;  /* 0x0001000004047984 */ /* 0x000e620000000c00 */
[----:B------:R-:W-:Y:S02]  /*2860*/  PRMT R0, RZ, 0x654, R0 ;  /* 0x00000654ff007816 */ /* 0x000fe40000000000 */
[C---:B------:R-:W-:Y:S01]  /*2870*/  ISETP.NE.AND P1, PT, R11.reuse, 0x2, PT ;  /* 0x000000020b00780c */ /* 0x040fe20003f25270 */
[----:B------:R-:W-:Y:S01]  /*2880*/  @!PT LDS RZ, [RZ] ;  /* 0x00000000fffff984 */ /* 0x000fe20000000800 */
[----:B------:R-:W-:Y:S01]  /*2890*/  @!PT LDS RZ, [RZ] ;  /* 0x00000000fffff984 */ /* 0x000fe20000000800 */
[----:B------:R-:W-:Y:S01]  /*28a0*/  @!PT LDS RZ, [RZ] ;  /* 0x00000000fffff984 */ /* 0x000fe20000000800 */
[----:B------:R-:W-:Y:S01]  /*28b0*/  @!PT LDS RZ, [RZ] ;  /* 0x00000000fffff984 */ /* 0x000fe20000000800 */
[----:B------:R2:W-:Y:S06]  /*28c0*/  MEMBAR.ALL.CTA ;  /* 0x0000000000007992 */ /* 0x0005ec0000008000 */
[----:B--2---:R-:W2:Y:S01]  /*28d0*/  FENCE.VIEW.ASYNC.S ;  /* 0x00000000000073c6 */ /* 0x004ea20000000000 */
[----:B------:R-:W-:Y:S01]  /*28e0*/  SEL R11, R11, RZ, P1 ;  /* 0x000000ff0b0b7207 */ /* 0x000fe20000800000 */
[----:B--2---:R2:W-:Y:S01]  /*28f0*/  SYNCS.ARRIVE.TRANS64.RED.A1T0 RZ, [R0+URZ], RZ ;  /* 0x000000ff00ff79a7 */ /* 0x0045e200081004ff */
[----:B-1----:R-:W-:-:S02]  /*2900*/  LOP3.LUT P3, RZ, R6, 0x1, RZ, 0xc0, !PT ;  /* 0x0000000106ff7812 */ /* 0x002fc4000786c0ff */
[----:B------:R-:W-:-:S04]  /*2910*/  SEL R5, RZ, 0x1, P1 ;  /* 0x00000001ff057807 */ /* 0x000fc80000800000 */
[----:B------:R-:W-:Y:S02]  /*2920*/  LOP3.LUT R10, R10, R5, RZ, 0x3c, !PT ;  /* 0x000000050a0a7212 */ /* 0x000fe400078e3cff */
[----:B--2---:R-:W-:-:S04]  /*2930*/  SEL R0, RZ, 0x1, P0 ;  /* 0x00000001ff007807 */ /* 0x004fc80000000000 */
[----:B------:R-:W-:Y:S01]  /*2940*/  LOP3.LUT R9, R9, R0, RZ, 0x3c, !PT ;  /* 0x0000000009097212 */ /* 0x000fe200078e3cff */
[----:B------:R-:W-:Y:S06]  /*2950*/  @P3 BRA `(.L_x_45) ;  /* 0xfffffffc002c3947 */ /* 0x000fec000383ffff */
[----:B------:R-:W-:Y:S01]  /*2960*/  ULEA UR5, UR6, UR37, 0x3 ;  /* 0x0000002506057291 */ /* 0x000fe2000f8e18ff */
[----:B------:R-:W-:-:S08]  /*2970*/  SHF.L.U32 R3, R12, 0x1f, RZ ;  /* 0x0000001f0c037819 */ /* 0x000fd000000006ff */
[----:B------:R-:W1:Y:S02]  /*2980*/  SYNCS.PHASECHK.TRANS64 P0, [UR5+0x80], R3 ;  /* 0x00008003ff0075a7 */ /* 0x000e640008001005 */
[----:B-1----:R-:W-:Y:S05]  /*2990*/  @P0 BRA `(.L_x_46) ;  /* 0x0000000000080947 */ /* 0x002fea0003800000 */
[----:B------:R-:W1:Y:S02]  /*29a0*/  SYNCS.PHASECHK.TRANS64.TRYWAIT P0, [UR5+0x80], R3 ;  /* 0x00008003ff0075a7 */ /* 0x000e640008001105 */
[----:B-1----:R-:W-:Y:S05]  /*29b0*/  @!P0 BRA `(.L_x_47) ;  /* 0x0000004000b08947 */ /* 0x002fea0003800000 */
.L_x_46:
[----:B------:R-:W-:-:S04]  /*29c0*/  UIADD3 UR4, UPT, UPT, UR6, 0x1, URZ ;  /* 0x0000000106047890 */ /* 0x000fc8000fffe0ff */
[----:B------:R-:W-:-:S04]  /*29d0*/  UISETP.NE.AND UP0, UPT, UR4, 0x2, UPT ;  /* 0x000000020400788c */ /* 0x000fc8000bf05270 */
[----:B------:R-:W-:Y:S02]  /*29e0*/  USEL UR7, URZ, 0x1, UP0 ;  /* 0x00000001ff077887 */ /* 0x000fe40008000000 */
[----:B------:R-:W-:-:S04]  /*29f0*/  USEL UR4, UR4, URZ, UP0 ;  /* 0x000000ff04047287 */ /* 0x000fc80008000000 */
[----:B------:R-:W-:Y:S01]  /*2a00*/  ULEA UR4, UR4, UR37, 0x3 ;  /* 0x0000002504047291 */ /* 0x000fe2000f8e18ff */
[----:B-1----:R-:W-:-:S04]  /*2a10*/  LOP3.LUT R3, R12, UR7, RZ, 0x3c, !PT ;  /* 0x000000070c037c12 */ /* 0x002fc8000f8e3cff */
[----:B------:R-:W-:-:S04]  /*2a20*/  SHF.L.U32 R0, R3, 0x1f, RZ ;  /* 0x0000001f03007819 */ /* 0x000fc800000006ff */
[----:B------:R-:W1:Y:S02]  /*2a30*/  SYNCS.PHASECHK.TRANS64 P0, [UR4+0x80], R0 ;  /* 0x00008000ff0075a7 */ /* 0x000e640008001004 */
[----:B-1----:R-:W-:Y:S05]  /*2a40*/  @P0 EXIT ;  /* 0x000000000000094d */ /* 0x002fea0003800000 */
[----:B------:R-:W-:Y:S02]  /*2a50*/  SHF.L.U32 R3, R3, 0x1f, RZ ;  /* 0x0000001f03037819 */ /* 0x000fe400000006ff */
[----:B------:R-:W-:-:S07]  /*2a60*/  MOV R0, UR4 ;  /* 0x0000000400007c02 */ /* 0x000fce0008000f00 */
.L_x_48:
[----:B-1----:R1:W2:Y:S02]  /*2a70*/  SYNCS.PHASECHK.TRANS64.TRYWAIT P0, [R0+URZ+0x80], R3 ;  /* 0x00008003000075a7 */ /* 0x0022a400080011ff */
[----:B--2---:R-:W-:Y:S05]  /*2a80*/  @!P0 NANOSLEEP.SYNCS 0x989680 ;  /* 0x009896800000895d */ /* 0x004fea0003900000 */
[----:B------:R-:W2:Y:S02]  /*2a90*/  @!P0 SYNCS.PHASECHK.TRANS64 P0, [R0+URZ+0x80], R3 ;  /* 0x00008003000085a7 */ /* 0x000ea400080010ff */
[----:B--2---:R-:W-:Y:S05]  /*2aa0*/  @P0 EXIT ;  /* 0x000000000000094d */ /* 0x004fea0003800000 */
[----:B------:R-:W-:Y:S05]  /*2ab0*/  BRA `(.L_x_48) ;  /* 0xfffffffc00ec7947 */ /* 0x000fea000383ffff */
.L_x_41:
[----:B------:R-:W-:-:S09]  /*2ac0*/  UISETP.NE.AND UP1, UPT, UR8, URZ, UPT ;  /* 0x000000ff0800728c */ /* 0x000fd2000bf25270 */
[----:B------:R-:W-:Y:S05]  /*2ad0*/  BRA.U UP1, `(.L_x_49) ;  /* 0x0000000d01607547 */ /* 0x000fea000b800000 */
[----:B------:R-:W-:Y:S01]  /*2ae0*/  UMOV UR4, 0x40 ;  /* 0x0000004000047882 */ /* 0x000fe20000000000 */
[----:B------:R-:W-:Y:S01]  /*2af0*/  NOP ;  /* 0x0000000000007918 */ /* 0x000fe20000000000 */
[----:B------:R-:W-:Y:S01]  /*2b00*/  ULEA UR4, UR37, UR4, 0x18 ;  /* 0x0000000425047291 */ /* 0x000fe2000f8ec0ff */
[----:B------:R-:W-:Y:S02]  /*2b10*/  UMOV UR5, 0x400 ;  /* 0x0000040000057882 */ /* 0x000fe40000000000 */
[----:B------:R-:W-:-:S06]  /*2b20*/  ULEA UR37, UR37, UR5, 0x18 ;  /* 0x0000000525257291 */ /* 0x000fcc000f8ec0ff */
[----:B------:R-:W1:Y:S02]  /*2b30*/  LDS.U8 R0, [UR4+0x1c] ;  /* 0x00001c04ff007984 */ /* 0x000e640008000000 */
[----:B-1----:R-:W-:-:S13]  /*2b40*/  ISETP.NE.AND P0, PT, R0, RZ, PT ;  /* 0x000000ff0000720c */ /* 0x002fda0003f05270 */
[----:B------:R-:W-:Y:S05]  /*2b50*/  @P0 BRA `(.L_x_50) ;  /* 0x0000000000580947 */ /* 0x000fea0003800000 */
[----:B------:R-:W-:-:S13]  /*2b60*/  ELECT P0, URZ, PT ;  /* 0x0000000000ff782f */ /* 0x000fda0003800000 */
[----:B------:R-:W-:Y:S05]  /*2b70*/  @!P0 BRA `(.L_x_51) ;  /* 0x0000000000608947 */ /* 0x000fea0003800000 */
[----:B------:R-:W-:Y:S01]  /*2b80*/  UMOV UR5, 0x10 ;  /* 0x0000001000057882 */ /* 0x000fe20000000000 */
[----:B------:R-:W-:Y:S01]  /*2b90*/  HFMA2 R0, -RZ, RZ, 0, 5.9604644775390625e-08 ;  /* 0x00000001ff007431 */ /* 0x000fe200000001ff */
[----:B------:R-:W-:-:S03]  /*2ba0*/  MOV R2, 0xffff ;  /* 0x0000ffff00027802 */ /* 0x000fc60000000f00 */
[----:B------:R-:W-:Y:S04]  /*2bb0*/  DEPBAR.LE SB1, 0x36 ;  /* 0x00009d800000791a */ /* 0x000fe80000000000 */
[----:B------:R-:W1:Y:S02]  /*2bc0*/  UTCATOMSWS.FIND_AND_SET.ALIGN UP0, UR5, UR5 ;  /* 0x00000005000575e3 */ /* 0x000e640008000800 */
[----:B-1----:R-:W-:Y:S01]  /*2bd0*/  MOV R3, UR5 ;  /* 0x0000000500037c02 */ /* 0x002fe20008000f00 */
[----:B------:R-:W-:Y:S06]  /*2be0*/  BRA.U UP0, `(.L_x_52) ;  /* 0x0000000100187547 */ /* 0x000fec000b800000 */
.L_x_53:
[----:B------:R-:W-:Y:S05]  /*2bf0*/  NANOSLEEP 0x64 ;  /* 0x000000640000795d */ /* 0x000fea0003800000 */
[----:B------:R-:W-:-:S05]  /*2c00*/  UMOV UR5, 0x10 ;  /* 0x0000001000057882 */ /* 0x000fca0000000000 */
[----:B------:R-:W-:Y:S04]  /*2c10*/  DEPBAR.LE SB1, 0x36 ;  /* 0x00009d800000791a */ /* 0x000fe80000000000 */
[----:B------:R-:W1:Y:S02]  /*2c20*/  UTCATOMSWS.FIND_AND_SET.ALIGN UP0, UR5, UR5 ;  /* 0x00000005000575e3 */ /* 0x000e640008000800 */
[----:B-1----:R-:W-:Y:S01]  /*2c30*/  MOV R3, UR5 ;  /* 0x0000000500037c02 */ /* 0x002fe20008000f00 */
[----:B------:R-:W-:Y:S05]  /*2c40*/  BRA.U !UP0, `(.L_x_53) ;  /* 0xfffffffd08e87547 */ /* 0x000fea000b83ffff */
.L_x_52:
[-C--:B------:R-:W-:Y:S02]  /*2c50*/  SHF.L.U32 R2, R2, R3.reuse, RZ ;  /* 0x0000000302027219 */ /* 0x080fe400000006ff */
[----:B------:R-:W-:Y:S01]  /*2c60*/  SHF.L.U32 R0, R0, R3, RZ ;  /* 0x0000000300007219 */ /* 0x000fe200000006ff */
[----:B------:R-:W-:Y:S02]  /*2c70*/  IMAD.SHL.U32 R3, R3, 0x20, RZ ;  /* 0x0000002003037824 */ /* 0x000fe400078e00ff */
[----:B------:R1:W-:Y:S04]  /*2c80*/  ATOMS.OR RZ, [UR4+0x14], R2 ;  /* 0x00001402ffff798c */ /* 0x0003e8000b000004 */
[----:B------:R1:W-:Y:S04]  /*2c90*/  ATOMS.OR RZ, [UR4+0x18], R0 ;  /* 0x00001800ffff798c */ /* 0x0003e8000b000004 */
[----:B------:R1:W-:Y:S01]  /*2ca0*/  STS [UR37+0x120], R3 ;  /* 0x00012003ff007988 */ /* 0x0003e20008000825 */
[----:B------:R-:W-:Y:S05]  /*2cb0*/  BRA `(.L_x_51) ;  /* 0x0000000000107947 */ /* 0x000fea0003800000 */
.L_x_50:
[----:B------:R-:W-:Y:S02]  /*2cc0*/  MOV R0, 0xffffffff ;  /* 0xffffffff00007802 */ /* 0x000fe40000000f00 */
[----:B------:R-:W-:-:S03]  /*2cd0*/  MOV R2, 0x2d00 ;  /* 0x00002d0000027802 */ /* 0x000fc60000000f00 */
[----:B------:R1:W-:Y:S04]  /*2ce0*/  STS [UR37+0x120], R0 ;  /* 0x00012000ff007988 */ /* 0x0003e80008000825 */
[----:B-1-3-5:R-:W-:Y:S05]  /*2cf0*/  CALL.REL.NOINC `($__internal_1_$__cuda_sm10x_tcgen05_guardrail_trap_phase_invalid_during_alloc) ;  /* 0x00000044002c7944 */ /* 0x02afea0003c00000 */
.L_x_51:
[----:B------:R-:W-:Y:S05]  /*2d00*/  WARPSYNC.ALL ;  /* 0x0000000000007948 */ /* 0x000fea0003800000 */
[----:B------:R-:W2:Y:S01]  /*2d10*/  S2UR UR6, SR_CgaCtaId ;  /* 0x00000000000679c3 */ /* 0x000ea20000008800 */
[----:B------:R-:W-:Y:S01]  /*2d20*/  UMOV UR4, 0x400 ;  /* 0x0000040000047882 */ /* 0x000fe20000000000 */
[----:B------:R-:W-:-:S06]  /*2d30*/  NOP ;  /* 0x0000000000007918 */ /* 0x000fcc0000000000 */
[----:B------:R-:W-:Y:S06]  /*2d40*/  BAR.ARV 0x6, 0xa0 ;  /* 0x0182800000007b1d */ /* 0x000fec0000002000 */
[----:B------:R-:W4:Y:S01]  /*2d50*/  LDCU UR7, c[0x0][0x38c] ;  /* 0x00007180ff0777ac */ /* 0x000f220008000800 */
[----:B------:R-:W-:Y:S01]  /*2d60*/  IMAD.MOV.U32 R11, RZ, RZ, 0x1 ;  /* 0x00000001ff0b7424 */ /* 0x000fe200078e00ff */
[----:B------:R-:W-:Y:S01]  /*2d70*/  CS2R R8, SRZ ;  /* 0x0000000000087805 */ /* 0x000fe2000001ff00 */
[----:B------:R-:W-:Y:S01]  /*2d80*/  IMAD.MOV.U32 R10, RZ, RZ, RZ ;  /* 0x000000ffff0a7224 */ /* 0x000fe200078e00ff */
[----:B------:R-:W-:Y:S01]  /*2d90*/  UMOV UR18, URZ ;  /* 0x000000ff00127c82 */ /* 0x000fe20008000000 */
[----:B------:R-:W-:Y:S01]  /*2da0*/  UMOV UR17, URZ ;  /* 0x000000ff00117c82 */ /* 0x000fe20008000000 */
[----:B------:R-:W-:Y:S01]  /*2db0*/  UMOV UR20, 0x0 ;  /* 0x0000000000147882 */ /* 0x000fe20000000000 */
[----:B------:R-:W-:Y:S01]  /*2dc0*/  UMOV UR21, 0x8100490 ;  /* 0x0810049000157882 */ /* 0x000fe20000000000 */
[----:B--2---:R-:W-:Y:S01]  /*2dd0*/  ULEA UR6, UR6, UR4, 0x18 ;  /* 0x0000000406067291 */ /* 0x004fe2000f8ec0ff */
[----:B------:R-:W2:Y:S03]  /*2de0*/  LDCU UR4, c[0x0][0x38c] ;  /* 0x00007180ff0477ac */ /* 0x000ea60008000800 */
[----:B------:R-:W-:-:S02]  /*2df0*/  UIADD3 UR11, UPT, UPT, UR6, 0x4400, URZ ;  /* 0x00004400060b7890 */ /* 0x000fc4000fffe0ff */
[----:B----4-:R-:W-:-:S03]  /*2e00*/  UIADD3 UR7, UPT, UPT, UR7, 0x1f, URZ ;  /* 0x0000001f07077890 */ /* 0x010fc6000fffe0ff */
[----:B-1----:R-:W1:Y:S01]  /*2e10*/  LDS R0, [UR6+0x120] ;  /* 0x00012006ff007984 */ /* 0x002e620008000800 */
[----:B------:R-:W-:Y:S02]  /*2e20*/  UIADD3 UR12, UPT, UPT, UR6, 0x9400, URZ ;  /* 0x00009400060c7890 */ /* 0x000fe4000fffe0ff */
[----:B------:R-:W-:Y:S02]  /*2e30*/  USHF.R.S32.HI UR5, URZ, 0x1f, UR7 ;  /* 0x0000001fff057899 */ /* 0x000fe40008011407 */
[----:B------:R-:W-:Y:S02]  /*2e40*/  USHF.R.U32.HI UR11, URZ, 0x4, UR11 ;  /* 0x00000004ff0b7899 */ /* 0x000fe4000801160b */
[----:B------:R-:W-:Y:S02]  /*2e50*/  ULEA.HI UR5, UR5, UR7, URZ, 0x5 ;  /* 0x0000000705057291 */ /* 0x000fe4000f8f28ff */
[----:B------:R-:W-:Y:S02]  /*2e60*/  USHF.R.U32.HI UR12, URZ, 0x4, UR12 ;  /* 0x00000004ff0c7899 */ /* 0x000fe4000801160c */
[----:B------:R-:W-:-:S02]  /*2e70*/  USHF.R.S32.HI UR5, URZ, 0x5, UR5 ;  /* 0x00000005ff057899 */ /* 0x000fc40008011405 */
[----:B------:R-:W-:Y:S02]  /*2e80*/  ULOP3.LUT UR11, UR11, 0x3fff, URZ, 0xc0, !UPT ;  /* 0x00003fff0b0b7892 */ /* 0x000fe4000f8ec0ff */
[----:B------:R-:W-:Y:S02]  /*2e90*/  UISETP.LT.AND UP0, UPT, UR5, 0x1, UPT ;  /* 0x000000010500788c */ /* 0x000fe4000bf01270 */
[----:B------:R-:W-:Y:S02]  /*2ea0*/  ULOP3.LUT UR12, UR12, 0x3fff, URZ, 0xc0, !UPT ;  /* 0x00003fff0c0c7892 */ /* 0x000fe4000f8ec0ff */
[----:B------:R-:W-:Y:S02]  /*2eb0*/  USEL UR10, UR5, 0x1, !UP0 ;  /* 0x00000001050a7887 */ /* 0x000fe4000c000000 */
[----:B------:R-:W-:Y:S02]  /*2ec0*/  ULOP3.LUT UR11, UR11, 0x10000, URZ, 0xfc, !UPT ;  /* 0x000100000b0b7892 */ /* 0x000fe4000f8efcff */
[----:B------:R-:W-:-:S02]  /*2ed0*/  ULOP3.LUT UR12, UR12, 0x10000, URZ, 0xfc, !UPT ;  /* 0x000100000c0c7892 */ /* 0x000fc4000f8efcff */
[----:B------:R-:W-:Y:S02]  /*2ee0*/  UIADD3 UR10, UPT, UPT, -UR10, URZ, URZ ;  /* 0x000000ff0a0a7290 */ /* 0x000fe4000fffe1ff */
[----:B--2---:R-:W-:Y:S01]  /*2ef0*/  UISETP.GE.AND UP3, UPT, UR4, 0x1, UPT ;  /* 0x000000010400788c */ /* 0x004fe2000bf66270 */
[----:B-1----:R-:W-:-:S15]  /*2f00*/  R2UR UR19, R0 ;  /* 0x00000000001372ca */ /* 0x002fde00000e0000 */
.L_x_60:
[----:B------:R-:W-:Y:S02]  /*2f10*/  LEA R0, R10, UR6, 0x3 ;  /* 0x000000060a007c11 */ /* 0x000fe4000f8e18ff */
[----:B------:R-:W-:Y:S02]  /*2f20*/  SHF.L.U32 R5, R9, 0x1f, RZ ;  /* 0x0000001f09057819 */ /* 0x000fe400000006ff */
[----:B------:R-:W-:Y:S01]  /*2f30*/  PLOP3.LUT P0, PT, PT, PT, UP3, 0x80, 0x8 ;  /* 0x000000000008781c */ /* 0x000fe20003f0f038 */
[----:B------:R-:W-:Y:S01]  /*2f40*/  VIADD R3, R0, 0x80 ;  /* 0x0000008000037836 */ /* 0x000fe20000000000 */
[----:B-1----:R-:W1:Y:S02]  /*2f50*/  SYNCS.PHASECHK.TRANS64.TRYWAIT P1, [R0+URZ+0x70], R5 ;  /* 0x00007005000075a7 */ /* 0x002e6400080211ff */
[----:B-1--4-:R-:W-:Y:S09]  /*2f60*/  @!P1 BRA `(.L_x_54) ;  /* 0x0000003c005c9947 */ /* 0x012ff20003800000 */
.L_x_113:
[----:B------:R-:W-:Y:S01]  /*2f70*/  LEA R4, R10, UR6, 0x4 ;  /* 0x000000060a047c11 */ /* 0x000fe2000f8e20ff */
[----:B------:R-:W-:Y:S01]  /*2f80*/  @UP3 ULEA UR4, UR17, UR6, 0x3 ;  /* 0x0000000611043291 */ /* 0x000fe2000f8e18ff */
[----:B------:R-:W-:Y:S01]  /*2f90*/  PLOP3.LUT P2, PT, PT, PT, PT, 0x80, 0x8 ;  /* 0x000000000008781c */ /* 0x000fe20003f4f070 */
[----:B------:R-:W-:Y:S01]  /*2fa0*/  ULEA UR9, UR18, UR6, 0x3 ;  /* 0x0000000612097291 */ /* 0x000fe2000f8e18ff */
[----:B------:R-:W-:Y:S02]  /*2fb0*/  PRMT R3, RZ, 0x654, R3 ;  /* 0x00000654ff037816 */ /* 0x000fe40000000003 */
[----:B-1----:R-:W1:Y:S01]  /*2fc0*/  LDS.128 R4, [R4+0x100] ;  /* 0x0001000004047984 */ /* 0x002e620000000c00 */
[----:B------:R-:W-:Y:S02]  /*2fd0*/  @P0 SHF.L.U32 R2, R8, 0x1f, RZ ;  /* 0x0000001f08020819 */ /* 0x000fe400000006ff */
[----:B------:R-:W-:Y:S01]  /*2fe0*/  SHF.L.U32 R0, R11, 0x1f, RZ ;  /* 0x0000001f0b007819 */ /* 0x000fe200000006ff */
[----:B------:R-:W-:Y:S01]  /*2ff0*/  @!PT LDS RZ, [RZ] ;  /* 0x00000000fffff984 */ /* 0x000fe20000000800 */
[----:B------:R-:W-:Y:S01]  /*3000*/  @!PT LDS RZ, [RZ] ;  /* 0x00000000fffff984 */ /* 0x000fe20000000800 */
[----:B------:R-:W-:Y:S01]  /*3010*/  @!PT LDS RZ, [RZ] ;  /* 0x00000000fffff984 */ /* 0x000fe20000000800 */
[----:B------:R-:W-:Y:S01]  /*3020*/  @!PT LDS RZ, [RZ] ;  /* 0x00000000fffff984 */ /* 0x000fe20000000800 */
[----:B------:R2:W-:Y:S06]  /*3030*/  MEMBAR.ALL.CTA ;  /* 0x0000000000007992 */ /* 0x0005ec0000008000 */
[----:B--2---:R-:W2:Y:S02]  /*3040*/  FENCE.VIEW.ASYNC.S ;  /* 0x00000000000073c6 */ /* 0x004ea40000000000 */
[----:B--2---:R2:W-:Y:S01]  /*3050*/  SYNCS.ARRIVE.TRANS64.RED.A1T0 RZ, [R3+URZ], RZ ;  /* 0x000000ff03ff79a7 */ /* 0x0045e200081004ff */
[----:B------:R2:W4:Y:S01]  /*3060*/  @P0 SYNCS.PHASECHK.TRANS64.TRYWAIT P2, [UR4], R2 ;  /* 0x00000002ff0005a7 */ /* 0x0005220008041104 */
[----:B-1----:R-:W-:Y:S01]  /*3070*/  LOP3.LUT P1, RZ, R6, 0x1, RZ, 0xc0, !PT ;  /* 0x0000000106ff7812 */ /* 0x002fe2000782c0ff */
[----:B------:R-:W1:Y:S02]  /*3080*/  SYNCS.PHASECHK.TRANS64.TRYWAIT P0, [UR9+0xb0], R0 ;  /* 0x0000b000ff0075a7 */ /* 0x000e640008001109 */
[----:B-12-4-:R-:W-:Y:S10]  /*3090*/  @!P0 BRA `(.L_x_55) ;  /* 0x0000003c00248947 */ /* 0x016ff40003800000 */
.L_x_115:
[----:B------:R-:W-:Y:S01]  /*30a0*/  IADD3 R10, PT, PT, R10, 0x1, RZ ;  /* 0x000000010a0a7810 */ /* 0x000fe20007ffe0ff */
[----:B------:R-:W-:Y:S06]  /*30b0*/  BRA.U !UP3, `(.L_x_56) ;  /* 0x000000010b887547 */ /* 0x000fec000b800000 */
[----:B------:R-:W-:Y:S02]  /*30c0*/  ULEA UR8, UR18, UR19, 0x6 ;  /* 0x0000001312087291 */ /* 0x000fe4000f8e30ff */
[----:B------:R-:W-:Y:S01]  /*30d0*/  UPLOP3.LUT UP4, UPT, UPT, UPT, UPT, 0x40, 0x4 ;  /* 0x000000000004789c */ /* 0x000fe20003f8e870 */
[----:B------:R-:W-:Y:S01]  /*30e0*/  UMOV UR16, UR10 ;  /* 0x0000000a00107c82 */ /* 0x000fe20008000000 */
[----:B------:R-:W-:Y:S01]  /*30f0*/  UMOV UR15, UR5 ;  /* 0x00000005000f7c82 */ /* 0x000fe20008000000 */
[----:B------:R-:W-:-:S08]  /*3100*/  UMOV UR14, UR17 ;  /* 0x00000011000e7c82 */ /* 0x000fd00008000000 */
.L_x_59:
[----:B------:R-:W-:Y:S02]  /*3110*/  UIADD3 UR16, UPT, UPT, UR16, 0x1, URZ ;  /* 0x0000000110107890 */ /* 0x000fe4000fffe0ff */
[----:B--2---:R-:W-:Y:S02]  /*3120*/  ULEA UR7, UR14, UR6, 0x3 ;  /* 0x000000060e077291 */ /* 0x004fe4000f8e18ff */
[----:B------:R-:W-:Y:S01]  /*3130*/  UISETP.NE.AND UP0, UPT, UR16, URZ, UPT ;  /* 0x000000ff1000728c */ /* 0x000fe2000bf05270 */
[----:B----4-:R-:W-:Y:S10]  /*3140*/  @P2 BRA `(.L_x_57) ;  /* 0x00000000000c2947 */ /* 0x010ff40003800000 */
[----:B-1----:R-:W-:Y:S04]  /*3150*/  SHF.L.U32 R3, R8, 0x1f, RZ ;  /* 0x0000001f08037819 */ /* 0x002fe800000006ff */
[----:B------:R-:W1:Y:S02]  /*3160*/  SYNCS.PHASECHK.TRANS64.TRYWAIT P0, [UR7], R3 ;  /* 0x00000003ff0075a7 */ /* 0x000e640008001107 */
[----:B-1----:R-:W-:Y:S05]  /*3170*/  @!P0 BRA `(.L_x_58) ;  /* 0x0000003c00048947 */ /* 0x002fea0003800000 */
.L_x_57:
[----:B------:R-:W-:Y:S01]  /*3180*/  UISETP.NE.AND UP1, UPT, UR15, 0x1, UPT ;  /* 0x000000010f00788c */ /* 0x000fe2000bf25270 */
[----:B------:R-:W-:Y:S01]  /*3190*/  PLOP3.LUT P2, PT, PT, PT, PT, 0x80, 0x8 ;  /* 0x000000000008781c */ /* 0x000fe20003f4f070 */
[----:B------:R-:W-:Y:S02]  /*31a0*/  UIADD3 UR17, UPT, UPT, UR14, 0x1, URZ ;  /* 0x000000010e117890 */ /* 0x000fe4000fffe0ff */
[----:B------:R-:W-:Y:S02]  /*31b0*/  ULEA UR22, UR14, UR12, 0x7 ;  /* 0x0000000c0e167291 */ /* 0x000fe4000f8e38ff */
[----:B------:R-:W-:Y:S01]  /*31c0*/  UISETP.NE.AND UP2, UPT, UR17, 0x5, UPT ;  /* 0x000000051100788c */ /* 0x000fe2000bf45270 */
[----:B------:R-:W-:Y:S01]  /*31d0*/  PLOP3.LUT P0, PT, PT, PT, UP1, 0x80, 0x8 ;  /* 0x000000000008781c */ /* 0x000fe20003f0f018 */
[----:B------:R-:W-:Y:S02]  /*31e0*/  ULEA UR24, UR14, UR11, 0x8 ;  /* 0x0000000b0e187291 */ /* 0x000fe4000f8e40ff */
[----:B------:R-:W-:Y:S02]  /*31f0*/  USEL UR13, URZ, 0x1, UP2 ;  /* 0x00000001ff0d7887 */ /* 0x000fe40009000000 */
[----:B------:R-:W-:Y:S02]  /*3200*/  USEL UR17, UR17, URZ, UP2 ;  /* 0x000000ff11117287 */ /* 0x000fe40009000000 */
[----:B------:R-:W-:Y:S02]  /*3210*/  UIADD3 UR7, UPT, UPT, UR7, 0x28, URZ ;  /* 0x0000002807077890 */ /* 0x000fe4000fffe0ff */
[----:B------:R-:W-:Y:S01]  /*3220*/  @UP1 ULEA UR4, UR17, UR6, 0x3 ;  /* 0x0000000611041291 */ /* 0x000fe2000f8e18ff */
[----:B------:R-:W-:Y:S01]  /*3230*/  LOP3.LUT R8, R8, UR13, RZ, 0x3c, !PT ;  /* 0x0000000d08087c12 */ /* 0x000fe2000f8e3cff */
[----:B------:R-:W-:Y:S01]  /*3240*/  UMOV UR23, 0xc0004010 ;  /* 0xc000401000177882 */ /* 0x000fe20000000000 */
[----:B------:R-:W-:Y:S01]  /*3250*/  UMOV UR25, 0xc0004010 ;  /* 0xc000401000197882 */ /* 0x000fe20000000000 */
[----:B------:R-:W-:Y:S01]  /*3260*/  UIADD3 UR15, UPT, UPT, UR15, -0x1, URZ ;  /* 0xffffffff0f0f7890 */ /* 0x000fe2000fffe0ff */
[----:B-1----:R-:W-:Y:S01]  /*3270*/  @P0 SHF.L.U32 R0, R8, 0x1f, RZ ;  /* 0x0000001f08000819 */ /* 0x002fe200000006ff */
[----:B------:R-:W-:Y:S03]  /*3280*/  UMOV UR14, UR17 ;  /* 0x00000011000e7c82 */ /* 0x000fe60008000000 */
[----:B------:R2:W4:Y:S01]  /*3290*/  @P0 SYNCS.PHASECHK.TRANS64.TRYWAIT P2, [UR4], R0 ;  /* 0x00000000ff0005a7 */ /* 0x0005220008041104 */
[----:B------:R2:W-:Y:S01]  /*32a0*/  UTCQMMA gdesc[UR24], gdesc[UR22], tmem[UR8], tmem[UR20], idesc[UR21], UP4 ;  /* 0x00ff1416180075ea */ /* 0x0005e2000a000308 */
[----:B------:R-:W-:Y:S01]  /*32b0*/  UPLOP3.LUT UP4, UPT, UPT, UPT, UPT, 0x80, 0x8 ;  /* 0x000000000008789c */ /* 0x000fe20003f8f070 */
[----:B------:R2:W-:Y:S01]  /*32c0*/  UTCBAR [UR7], URZ ;  /* 0x000000ff070073e9 */ /* 0x0005e200080000ff */
[----:B------:R-:W-:Y:S09]  /*32d0*/  BRA.U UP0, `(.L_x_59) ;  /* 0xfffffffd008c7547 */ /* 0x000ff2000b83ffff */
.L_x_56:
[----:B------:R-:W-:Y:S01]  /*32e0*/  UIADD3 UR18, UPT, UPT, UR18, 0x1, URZ ;  /* 0x0000000112127890 */ /* 0x000fe2000fffe0ff */
[C---:B------:R-:W-:Y:S01]  /*32f0*/  ISETP.NE.AND P0, PT, R10.reuse, 0x2, PT ;  /* 0x000000020a00780c */ /* 0x040fe20003f05270 */
[----:B------:R-:W-:Y:S02]  /*3300*/  UIADD3 UR9, UPT, UPT, UR9, 0x90, URZ ;  /* 0x0000009009097890 */ /* 0x000fe4000fffe0ff */
[----:B------:R-:W-:Y:S01]  /*3310*/  UISETP.NE.AND UP0, UPT, UR18, 0x4, UPT ;  /* 0x000000041200788c */ /* 0x000fe2000bf05270 */
[----:B-12---:R-:W-:Y:S02]  /*3320*/  SEL R0, RZ, 0x1, P0 ;  /* 0x00000001ff007807 */ /* 0x006fe40000000000 */
[----:B------:R-:W-:Y:S01]  /*3330*/  SEL R10, R10, RZ, P0 ;  /* 0x000000ff0a0a7207 */ /* 0x000fe20000000000 */
[----:B------:R-:W-:Y:S01]  /*3340*/  USEL UR4, URZ, 0x1, UP0 ;  /* 0x00000001ff047887 */ /* 0x000fe20008000000 */
[----:B------:R-:W-:Y:S01]  /*3350*/  LOP3.LUT R9, R9, R0, RZ, 0x3c, !PT ;  /* 0x0000000009097212 */ /* 0x000fe200078e3cff */
[----:B------:R-:W-:Y:S01]  /*3360*/  USEL UR18, UR18, URZ, UP0 ;  /* 0x000000ff12127287 */ /* 0x000fe20008000000 */
[----:B------:R1:W-:Y:S03]  /*3370*/  UTCBAR [UR9], URZ ;  /* 0x000000ff090073e9 */ /* 0x0003e600080000ff */
[----:B------:R-:W-:Y:S01]  /*3380*/  LOP3.LUT R11, R11, UR4, RZ, 0x3c, !PT ;  /* 0x000000040b0b7c12 */ /* 0x000fe2000f8e3cff */
[----:B------:R-:W-:Y:S07]  /*3390*/  @P1 BRA `(.L_x_60) ;  /* 0xfffffff800dc1947 */ /* 0x000fee000383ffff */
[----:B------:R-:W2:Y:S01]  /*33a0*/  S2UR UR4, SR_CgaCtaId ;  /* 0x00000000000479c3 */ /* 0x000ea20000008800 */
[----:B------:R-:W-:Y:S01]  /*33b0*/  ELECT P0, URZ, PT ;  /* 0x0000000000ff782f */ /* 0x000fe20003800000 */
[----:B------:R-:W-:Y:S01]  /*33c0*/  IMAD.MOV.U32 R0, RZ, RZ, 0x1 ;  /* 0x00000001ff007424 */ /* 0x000fe200078e00ff */
[----:B------:R-:W-:Y:S01]  /*33d0*/  UIADD3 UR6, UPT, UPT, UR6, 0xb0, URZ ;  /* 0x000000b006067890 */ /* 0x000fe2000fffe0ff */
[----:B------:R-:W-:Y:S01]  /*33e0*/  SHF.L.U32 R3, R11, 0x1f, RZ ;  /* 0x0000001f0b037819 */ /* 0x000fe200000006ff */
[----:B------:R-:W-:-:S03]  /*33f0*/  UMOV UR5, 0x40 ;  /* 0x0000004000057882 */ /* 0x000fc60000000000 */
[----:B------:R-:W-:Y:S01]  /*3400*/  UVIRTCOUNT.DEALLOC.SMPOOL 0x80 ;  /* 0x000000800000784c */ /* 0x000fe20000000000 */
[----:B--2---:R-:W-:Y:S02]  /*3410*/  ULEA UR4, UR4, UR5, 0x18 ;  /* 0x0000000504047291 */ /* 0x004fe4000f8ec0ff */
[----:B------:R-:W-:-:S07]  /*3420*/  ULEA UR5, UR18, UR6, 0x3 ;  /* 0x0000000612057291 */ /* 0x000fce000f8e18ff */
[----:B------:R2:W-:Y:S02]  /*3430*/  @P0 STS.U8 [UR4+0x1c], R0 ;  /* 0x00001c00ff000988 */ /* 0x0005e40008000004 */
[----:B------:R-:W3:Y:S02]  /*3440*/  SYNCS.PHASECHK.TRANS64.TRYWAIT P0, [UR5], R3 ;  /* 0x00000003ff0075a7 */ /* 0x000ee40008001105 */
[----:B--23--:R-:W-:Y:S05]  /*3450*/  @!P0 BRA `(.L_x_61) ;  /* 0x0000003800648947 */ /* 0x00cfea0003800000 */
.L_x_118:
[----:B------:R-:W-:-:S04]  /*3460*/  UIADD3 UR7, UPT, UPT, UR18, 0x1, URZ ;  /* 0x0000000112077890 */ /* 0x000fc8000fffe0ff */
[----:B------:R-:W-:-:S04]  /*3470*/  UISETP.NE.AND UP0, UPT, UR7, 0x4, UPT ;  /* 0x000000040700788c */ /* 0x000fc8000bf05270 */
[----:B------:R-:W-:Y:S02]  /*3480*/  USEL UR8, URZ, 0x1, UP0 ;  /* 0x00000001ff087887 */ /* 0x000fe40008000000 */
[----:B------:R-:W-:-:S04]  /*3490*/  USEL UR7, UR7, URZ, UP0 ;  /* 0x000000ff07077287 */ /* 0x000fc80008000000 */
[----:B------:R-:W-:Y:S01]  /*34a0*/  ULEA UR5, UR7, UR6, 0x3 ;  /* 0x0000000607057291 */ /* 0x000fe2000f8e18ff */
[----:B------:R-:W-:-:S04]  /*34b0*/  LOP3.LUT R2, R11, UR8, RZ, 0x3c, !PT ;  /* 0x000000080b027c12 */ /* 0x000fc8000f8e3cff */
[----:B--2---:R-:W-:-:S04]  /*34c0*/  SHF.L.U32 R3, R2, 0x1f, RZ ;  /* 0x0000001f02037819 */ /* 0x004fc800000006ff */
[----:B------:R-:W2:Y:S02]  /*34d0*/  SYNCS.PHASECHK.TRANS64.TRYWAIT P0, [UR5], R3 ;  /* 0x00000003ff0075a7 */ /* 0x000ea40008001105 */
[----:B--2---:R-:W-:Y:S05]  /*34e0*/  @!P0 BRA `(.L_x_62) ;  /* 0x0000003800588947 */ /* 0x004fea0003800000 */
.L_x_120:
        /* <DEDUP_REMOVED lines=9> */
.L_x_122:
[----:B------:R-:W-:-:S04]  /*3580*/  UIADD3 UR7, UPT, UPT, UR7, 0x1, URZ ;  /* 0x0000000107077890 */ /* 0x000fc8000fffe0ff */
[----:B------:R-:W-:-:S04]  /*3590*/  UISETP.NE.AND UP0, UPT, UR7, 0x4, UPT ;  /* 0x000000040700788c */ /* 0x000fc8000bf05270 */
[----:B------:R-:W-:Y:S02]  /*35a0*/  USEL UR5, URZ, 0x1, UP0 ;  /* 0x00000001ff057887 */ /* 0x000fe40008000000 */
[----:B------:R-:W-:-:S04]  /*35b0*/  USEL UR7, UR7, URZ, UP0 ;  /* 0x000000ff07077287 */ /* 0x000fc80008000000 */
[----:B------:R-:W-:Y:S01]  /*35c0*/  ULEA UR7, UR7, UR6, 0x3 ;  /* 0x0000000607077291 */ /* 0x000fe2000f8e18ff */
[----:B--2---:R-:W-:-:S04]  /*35d0*/  LOP3.LUT R3, R2, UR5, RZ, 0x3c, !PT ;  /* 0x0000000502037c12 */ /* 0x004fc8000f8e3cff */
[----:B------:R-:W-:-:S04]  /*35e0*/  SHF.L.U32 R3, R3, 0x1f, RZ ;  /* 0x0000001f03037819 */ /* 0x000fc800000006ff */
[----:B------:R-:W2:Y:S02]  /*35f0*/  SYNCS.PHASECHK.TRANS64.TRYWAIT P0, [UR7], R3 ;  /* 0x00000003ff0075a7 */ /* 0x000ea40008001107 */
[----:B--2---:R-:W-:Y:S05]  /*3600*/  @!P0 BRA `(.L_x_64) ;  /* 0x0000003800408947 */ /* 0x004fea0003800000 */
.L_x_124:
[----:B------:R-:W-:Y:S01]  /*3610*/  NOP ;  /* 0x0000000000007918 */ /* 0x000fe20000000000 */
[----:B--2---:R-:W2:Y:S01]  /*3620*/  LDS R0, [UR4+0x14] ;  /* 0x00001404ff007984 */ /* 0x004ea20008000800 */
[----:B------:R-:W-:Y:S01]  /*3630*/  ULOP3.LUT UR6, UR19, 0xffff, URZ, 0xc0, !UPT ;  /* 0x0000ffff13067892 */ /* 0x000fe2000f8ec0ff */
[----:B------:R-:W-:Y:S01]  /*3640*/  UMOV UR8, 0xffff ;  /* 0x0000ffff00087882 */ /* 0x000fe20000000000 */
[----:B------:R-:W-:Y:S02]  /*3650*/  UMOV UR5, 0x1 ;  /* 0x0000000100057882 */ /* 0x000fe40000000000 */
[----:B------:R-:W-:-:S04]  /*3660*/  USHF.R.U32.HI UR6, URZ, 0x5, UR6 ;  /* 0x00000005ff067899 */ /* 0x000fc80008011606 */
[----:B------:R-:W-:Y:S02]  /*3670*/  USHF.L.U32 UR8, UR8, UR6, URZ ;  /* 0x0000000608087299 */ /* 0x000fe400080006ff */
[----:B------:R-:W-:-:S04]  /*3680*/  USHF.L.U32 UR5, UR5, UR6, URZ ;  /* 0x0000000605057299 */ /* 0x000fc800080006ff */
[----:B--2---:R-:W-:-:S04]  /*3690*/  LOP3.LUT R0, R0, UR8, RZ, 0xc0, !PT ;  /* 0x0000000800007c12 */ /* 0x004fc8000f8ec0ff */
[----:B------:R-:W-:-:S13]  /*36a0*/  ISETP.NE.AND P0, PT, R0, UR8, PT ;  /* 0x0000000800007c0c */ /* 0x000fda000bf05270 */
[----:B------:R-:W-:Y:S05]  /*36b0*/  @P0 BRA `(.L_x_65) ;  /* 0x0000000000580947 */ /* 0x000fea0003800000 */
[----:B------:R-:W2:Y:S02]  /*36c0*/  LDS R0, [UR4+0x18] ;  /* 0x00001804ff007984 */ /* 0x000ea40008000800 */
[----:B--2---:R-:W-:-:S04]  /*36d0*/  LOP3.LUT R0, R0, UR5, RZ, 0xc0, !PT ;  /* 0x0000000500007c12 */ /* 0x004fc8000f8ec0ff */
[----:B------:R-:W-:-:S13]  /*36e0*/  ISETP.NE.AND P0, PT, R0, UR5, PT ;  /* 0x0000000500007c0c */ /* 0x000fda000bf05270 */
[----:B------:R-:W-:Y:S05]  /*36f0*/  @P0 BRA `(.L_x_66) ;  /* 0x00000000003c0947 */ /* 0x000fea0003800000 */
[----:B------:R-:W2:Y:S01]  /*3700*/  S2R R2, SR_LANEID ;  /* 0x0000000000027919 */ /* 0x000ea20000000000 */
[----:B------:R-:W-:Y:S01]  /*3710*/  ULOP3.LUT UR8, URZ, UR8, URZ, 0x33, !UPT ;  /* 0x00000008ff087292 */ /* 0x000fe2000f8e33ff */
[----:B------:R-:W-:Y:S01]  /*3720*/  LOP3.LUT R4, RZ, UR5, RZ, 0x33, !PT ;  /* 0x00000005ff047c12 */ /* 0x000fe2000f8e33ff */
[----:B------:R-:W-:Y:S02]  /*3730*/  VOTEU.ANY UR7, UPT, PT ;  /* 0x0000000000077886 */ /* 0x000fe400038e0100 */
[----:B------:R-:W-:Y:S01]  /*3740*/  UFLO.U32 UR7, UR7 ;  /* 0x00000007000772bd */ /* 0x000fe200080e0000 */
[----:B------:R-:W3:Y:S01]  /*3750*/  REDUX UR5, R4 ;  /* 0x00000000040573c4 */ /* 0x000ee20000000000 */
[----:B------:R-:W-:-:S06]  /*3760*/  IMAD.U32 R0, RZ, RZ, UR8 ;  /* 0x00000008ff007e24 */ /* 0x000fcc000f8e00ff */
[----:B------:R1:W-:Y:S01]  /*3770*/  UTCATOMSWS.AND URZ, UR8 ;  /* 0x0000000800ff79e3 */ /* 0x0003e20008000000 */
[----:B------:R-:W4:Y:S01]  /*3780*/  REDUX UR6, R0 ;  /* 0x00000000000673c4 */ /* 0x000f220000000000 */
[----:B--2---:R-:W-:Y:S01]  /*3790*/  ISETP.EQ.U32.AND P0, PT, R2, UR7, PT ;  /* 0x0000000702007c0c */ /* 0x004fe2000bf02070 */
[----:B---3--:R-:W-:Y:S01]  /*37a0*/  IMAD.U32 R2, RZ, RZ, UR5 ;  /* 0x00000005ff027e24 */ /* 0x008fe2000f8e00ff */
[----:B----4-:R-:W-:-:S11]  /*37b0*/  MOV R3, UR6 ;  /* 0x0000000600037c02 */ /* 0x010fd60008000f00 */
[----:B------:R1:W-:Y:S04]  /*37c0*/  @P0 ATOMS.AND RZ, [UR4+0x14], R3 ;  /* 0x00001403ffff098c */ /* 0x0003e8000a800004 */
[----:B------:R1:W-:Y:S01]  /*37d0*/  @P0 ATOMS.AND RZ, [UR4+0x18], R2 ;  /* 0x00001802ffff098c */ /* 0x0003e2000a800004 */
[----:B------:R-:W-:Y:S05]  /*37e0*/  BRA `(.L_x_67) ;  /* 0x0000000000147947 */ /* 0x000fea0003800000 */
.L_x_66:
[----:B------:R-:W-:Y:S02]  /*37f0*/  MOV R2, 0x3810 ;  /* 0x0000381000027802 */ /* 0x000fe40000000f00 */
[----:B-1--45:R-:W-:Y:S05]  /*3800*/  CALL.REL.NOINC `($__internal_0_$__cuda_sm10x_tcgen05_guardrail_trap_col_being_dealloced_not_returned_by_alloc) ;  /* 0x00000038005c7944 */ /* 0x032fea0003c00000 */
[----:B------:R-:W-:Y:S05]  /*3810*/  BRA `(.L_x_67) ;  /* 0x0000000000087947 */ /* 0x000fea0003800000 */
.L_x_65:
[----:B------:R-:W-:Y:S02]  /*3820*/  MOV R2, 0x3840 ;  /* 0x0000384000027802 */ /* 0x000fe40000000f00 */
[----:B-1--45:R-:W-:Y:S05]  /*3830*/  CALL.REL.NOINC `($__internal_2_$__cuda_sm10x_tcgen05_guardrail_trap_unallocated_columns_being_dealloced) ;  /* 0x0000003800687944 */ /* 0x032fea0003c00000 */
.L_x_67:
[----:B------:R-:W-:Y:S01]  /*3840*/  NOP ;  /* 0x0000000000007918 */ /* 0x000fe20000000000 */
[----:B-1----:R-:W-:Y:S05]  /*3850*/  EXIT ;  /* 0x000000000000794d */ /* 0x002fea0003800000 */
.L_x_49:
[----:B------:R-:W-:-:S09]  /*3860*/  UISETP.NE.OR UP2, UPT, UR8, 0x3, !UP2 ;  /* 0x000000030800788c */ /* 0x000fd2000d745670 */
[----:B------:R-:W-:Y:S05]  /*3870*/  BRA.U UP2, `(.L_x_68) ;  /* 0x0000000902c87547 */ /* 0x000fea000b800000 */
[----:B------:R-:W1:Y:S01]  /*3880*/  LDCU.64 UR6, c[0x0][0x888] ;  /* 0x00011100ff0677ac */ /* 0x000e620008000a00 */
[----:B------:R-:W2:Y:S01]  /*3890*/  LDC R0, c[0x0][0xb30] ;  /* 0x0002cc00ff007b82 */ /* 0x000ea20000000800 */
[----:B------:R-:W-:Y:S01]  /*38a0*/  IMAD.MOV.U32 R30, RZ, RZ, 0x1 ;  /* 0x00000001ff1e7424 */ /* 0x000fe200078e00ff */
[----:B------:R-:W-:Y:S01]  /*38b0*/  CS2R R28, SRZ ;  /* 0x00000000001c7805 */ /* 0x000fe2000001ff00 */
[----:B------:R-:W4:Y:S01]  /*38c0*/  LDCU.64 UR4, c[0x0][0x890] ;  /* 0x00011200ff0477ac */ /* 0x000f220008000a00 */
[----:B------:R-:W-:Y:S01]  /*38d0*/  IMAD.MOV.U32 R25, RZ, RZ, 0x2000 ;  /* 0x00002000ff197424 */ /* 0x000fe200078e00ff */
[----:B------:R-:W-:-:S03]  /*38e0*/  UMOV UR8, 0x400 ;  /* 0x0000040000087882 */ /* 0x000fc60000000000 */
[----:B------:R-:W3:Y:S01]  /*38f0*/  LDC R19, c[0x0][0x370] ;  /* 0x0000dc00ff137b82 */ /* 0x000ee20000000800 */
[----:B------:R-:W-:-:S07]  /*3900*/  UPLOP3.LUT UP1, UPT, UPT, UPT, UPT, 0x40, 0x4 ;  /* 0x000000000004789c */ /* 0x000fce0003f2e870 */
[----:B------:R-:W3:Y:S01]  /*3910*/  LDC R2, c[0x0][0xb0c] ;  /* 0x0002c300ff027b82 */ /* 0x000ee20000000800 */
[----:B-1----:R-:W-:Y:S02]  /*3920*/  UISETP.NE.U32.AND UP2, UPT, UR6, URZ, UPT ;  /* 0x000000ff0600728c */ /* 0x002fe4000bf45070 */
[----:B------:R-:W-:Y:S02]  /*3930*/  ULEA UR6, UR37, UR8, 0x18 ;  /* 0x0000000825067291 */ /* 0x000fe4000f8ec0ff */
[----:B------:R-:W-:Y:S02]  /*3940*/  UISETP.NE.AND.EX UP2, UPT, UR7, URZ, UPT, UP2 ;  /* 0x000000ff0700728c */ /* 0x000fe4000bf45320 */
[----:B------:R-:W-:Y:S01]  /*3950*/  UIADD3 UR7, UPT, UPT, UR6, 0x50, URZ ;  /* 0x0000005006077890 */ /* 0x000fe2000fffe0ff */
[----:B------:R-:W1:Y:S01]  /*3960*/  LDC R18, c[0x0][0xb20] ;  /* 0x0002c800ff127b82 */ /* 0x000e620000000800 */
[----:B----4-:R-:W-:Y:S01]  /*3970*/  UISETP.NE.U32.AND UP3, UPT, UR4, URZ, UPT ;  /* 0x000000ff0400728c */ /* 0x010fe2000bf65070 */
[----:B--2---:R-:W-:Y:S01]  /*3980*/  ISETP.NE.AND P1, PT, R0, 0x1, PT ;  /* 0x000000010000780c */ /* 0x004fe20003f25270 */
[----:B------:R-:W-:-:S02]  /*3990*/  UPRMT UR37, UR37, 0x654, UR7 ;  /* 0x0000065425257896 */ /* 0x000fc40008000007 */
[----:B------:R-:W-:-:S03]  /*39a0*/  UISETP.NE.AND.EX UP3, UPT, UR5, URZ, UPT, UP3 ;  /* 0x000000ff0500728c */ /* 0x000fc6000bf65330 */
[----:B------:R-:W2:Y:S08]  /*39b0*/  LDC.64 R32, c[0x0][0x348] ;  /* 0x0000d200ff207b82 */ /* 0x000eb00000000a00 */
[----:B------:R-:W4:Y:S08]  /*39c0*/  LDC.64 R16, c[0x0][0xb10] ;  /* 0x0002c400ff107b82 */ /* 0x000f300000000a00 */
[----:B------:R-:W1:Y:S08]  /*39d0*/  LDC.64 R6, c[0x0][0xb18] ;  /* 0x0002c600ff067b82 */ /* 0x000e700000000a00 */
[----:B------:R-:W1:Y:S08]  /*39e0*/  LDC.64 R4, c[0x0][0xb28] ;  /* 0x0002ca00ff047b82 */ /* 0x000e700000000a00 */
[----:B---3--:R-:W1:Y:S02]  /*39f0*/  LDC R24, c[0x0][0x374] ;  /* 0x0000dd00ff187b82 */ /* 0x008e640000000800 */
.L_x_76:
[C---:B------:R-:W-:Y:S02]  /*3a00*/  LEA R0, R29.reuse, UR6, 0x3 ;  /* 0x000000061d007c11 */ /* 0x040fe4000f8e18ff */
[----:B------:R-:W-:Y:S02]  /*3a10*/  SHF.L.U32 R3, R28, 0x1f, RZ ;  /* 0x0000001f1c037819 */ /* 0x000fe400000006ff */
[----:B------:R-:W-:Y:S02]  /*3a20*/  LEA R20, R29, UR6, 0x4 ;  /* 0x000000061d147c11 */ /* 0x000fe4000f8e20ff */
[----:B---3--:R-:W3:Y:S02]  /*3a30*/  SYNCS.PHASECHK.TRANS64.TRYWAIT P0, [R0+URZ+0x70], R3 ;  /* 0x00007003000075a7 */ /* 0x008ee400080011ff */
[----:B---3--:R-:W-:Y:S05]  /*3a40*/  @!P0 BRA `(.L_x_69) ;  /* 0x0000003400488947 */ /* 0x008fea0003800000 */
.L_x_125:
[----:B------:R-:W-:Y:S01]  /*3a50*/  ISETP.GE.AND P0, PT, R72, 0x1, PT ;  /* 0x000000014800780c */ /* 0x000fe20003f06270 */
[----:B------:R-:W1:Y:S01]  /*3a60*/  LDS.128 R20, [R20+0x100] ;  /* 0x0001000014147984 */ /* 0x000e620000000c00 */
[----:B------:R-:W-:Y:S01]  /*3a70*/  ISETP.NE.U32.AND P4, PT, RZ, UR4, PT ;  /* 0x00000004ff007c0c */ /* 0x000fe2000bf85070 */
[----:B---3--:R-:W-:Y:S01]  /*3a80*/  VIADD R0, R0, 0x80 ;  /* 0x0000008000007836 */ /* 0x008fe20000000000 */
[----:B------:R-:W-:Y:S02]  /*3a90*/  SHF.L.U32 R26, R30, 0x1f, RZ ;  /* 0x0000001f1e1a7819 */ /* 0x000fe400000006ff */
[----:B------:R-:W-:Y:S02]  /*3aa0*/  ISETP.NE.AND.EX P4, PT, RZ, UR5, PT, P4 ;  /* 0x00000005ff007c0c */ /* 0x000fe4000bf85340 */
[----:B------:R-:W-:Y:S01]  /*3ab0*/  PRMT R0, RZ, 0x654, R0 ;  /* 0x00000654ff007816 */ /* 0x000fe20000000000 */
[----:B------:R-:W-:Y:S01]  /*3ac0*/  @!PT LDS RZ, [RZ] ;  /* 0x00000000fffff984 */ /* 0x000fe20000000800 */
[----:B------:R-:W-:Y:S01]  /*3ad0*/  @!PT LDS RZ, [RZ] ;  /* 0x00000000fffff984 */ /* 0x000fe20000000800 */
[----:B------:R-:W-:Y:S01]  /*3ae0*/  @!PT LDS RZ, [RZ] ;  /* 0x00000000fffff984 */ /* 0x000fe20000000800 */
[----:B------:R-:W-:Y:S01]  /*3af0*/  @!PT LDS RZ, [RZ] ;  /* 0x00000000fffff984 */ /* 0x000fe20000000800 */
[----:B------:R3:W-:Y:S06]  /*3b00*/  MEMBAR.ALL.CTA ;  /* 0x0000000000007992 */ /* 0x0007ec0000008000 */
[----:B---3--:R-:W3:Y:S02]  /*3b10*/  FENCE.VIEW.ASYNC.S ;  /* 0x00000000000073c6 */ /* 0x008ee40000000000 */
[----:B---3--:R3:W-:Y:S01]  /*3b20*/  SYNCS.ARRIVE.TRANS64.RED.A1T0 RZ, [R0+URZ], RZ ;  /* 0x000000ff00ff79a7 */ /* 0x0087e200081004ff */
[----:B-1----:R-:W-:Y:S11]  /*3b30*/  LOP3.LUT P3, RZ, R22, 0x1, RZ, 0xc0, !PT ;  /* 0x0000000116ff7812 */ /* 0x002ff6000786c0ff */
[----:B------:R-:W-:Y:S02]  /*3b40*/  @!UPT UIADD3 URZ, UPT, UPT, URZ, URZ, URZ ;  /* 0x000000fffffff290 */ /* 0x000fe4000fffe0ff */
[----:B------:R-:W-:Y:S02]  /*3b50*/  @P3 MOV R13, R20 ;  /* 0x00000014000d3202 */ /* 0x000fe40000000f00 */
[----:B------:R-:W-:Y:S01]  /*3b60*/  @P3 LOP3.LUT R8, R21, 0xffff, RZ, 0xc0, !PT ;  /* 0x0000ffff15083812 */ /* 0x000fe200078ec0ff */
[----:B---3--:R-:W-:Y:S06]  /*3b70*/  @!P0 BRA `(.L_x_70) ;  /* 0x0000000000a48947 */ /* 0x008fec0003800000 */
[----:B------:R-:W-:Y:S01]  /*3b80*/  IMAD.HI.U32 R31, R24, R7, RZ ;  /* 0x00000007181f7227 */ /* 0x000fe200078e00ff */
[----:B------:R-:W-:Y:S02]  /*3b90*/  ISETP.NE.AND P0, PT, R6, 0x1, PT ;  /* 0x000000010600780c */ /* 0x000fe40003f05270 */
[----:B------:R-:W-:Y:S01]  /*3ba0*/  ISETP.NE.AND P2, PT, R72, 0x1, PT ;  /* 0x000000014800780c */ /* 0x000fe20003f45270 */
[----:B----4-:R-:W-:Y:S01]  /*3bb0*/  IMAD.HI.U32 R34, R19, R16, RZ ;  /* 0x0000001013227227 */ /* 0x010fe200078e00ff */
[----:B------:R-:W-:Y:S02]  /*3bc0*/  SHF.R.U32.HI R31, RZ, R18, R31 ;  /* 0x00000012ff1f7219 */ /* 0x000fe4000001161f */
[----:B------:R-:W-:Y:S01]  /*3bd0*/  ISETP.NE.AND P5, PT, R2, 0x1, PT ;  /* 0x000000010200780c */ /* 0x000fe20003fa5270 */
[----:B------:R-:W-:Y:S01]  /*3be0*/  IMAD.HI.U32 R36, R13, R16, RZ ;  /* 0x000000100d247227 */ /* 0x000fe200078e00ff */
[----:B------:R-:W-:Y:S02]  /*3bf0*/  SHF.R.U32.HI R34, RZ, R17, R34 ;  /* 0x00000011ff227219 */ /* 0x000fe40000011622 */
[----:B------:R-:W-:Y:S01]  /*3c00*/  SEL R3, R24, R31, !P0 ;  /* 0x0000001f18037207 */ /* 0x000fe20004000000 */
[C---:B------:R-:W-:Y:S01]  /*3c10*/  IMAD.HI.U32 R31, R8.reuse, R7, RZ ;  /* 0x00000007081f7227 */ /* 0x040fe200078e00ff */
[----:B------:R-:W-:Y:S02]  /*3c20*/  SEL R11, R19, R34, !P5 ;  /* 0x00000022130b7207 */ /* 0x000fe40006800000 */
[----:B------:R-:W-:Y:S01]  /*3c30*/  SHF.R.U32.HI R36, RZ, R17, R36 ;  /* 0x00000011ff247219 */ /* 0x000fe20000011624 */
[----:B------:R-:W-:Y:S01]  /*3c40*/  IMAD.HI.U32 R38, R3, R4, RZ ;  /* 0x0000000403267227 */ /* 0x000fe200078e00ff */
[----:B------:R-:W-:Y:S03]  /*3c50*/  SHF.R.U32.HI R31, RZ, R18, R31 ;  /* 0x00000012ff1f7219 */ /* 0x000fe6000001161f */
[----:B------:R-:W-:Y:S01]  /*3c60*/  IMAD.HI.U32 R34, R11, R4, RZ ;  /* 0x000000040b227227 */ /* 0x000fe200078e00ff */
[----:B------:R-:W-:Y:S02]  /*3c70*/  @P2 SHF.R.U32.HI R3, RZ, R5, R38 ;  /* 0x00000005ff032219 */ /* 0x000fe40000011626 */
[----:B------:R-:W-:Y:S02]  /*3c80*/  SEL R9, R8, R31, !P0 ;  /* 0x0000001f08097207 */ /* 0x000fe40004000000 */
[----:B------:R-:W-:Y:S01]  /*3c90*/  @P2 SHF.R.U32.HI R11, RZ, R5, R34 ;  /* 0x00000005ff0b2219 */ /* 0x000fe20000011622 */
[C---:B------:R-:W-:Y:S01]  /*3ca0*/  IMAD R10, R72.reuse, R3, RZ ;  /* 0x00000003480a7224 */ /* 0x040fe200078e02ff */
[----:B------:R-:W-:Y:S01]  /*3cb0*/  SEL R3, R13, R36, !P5 ;  /* 0x000000240d037207 */ /* 0x000fe20006800000 */
[C---:B------:R-:W-:Y:S03]  /*3cc0*/  IMAD.HI.U32 R14, R9.reuse, R4, RZ ;  /* 0x00000004090e7227 */ /* 0x040fe600078e00ff */
[----:B------:R-:W-:Y:S01]  /*3cd0*/  ISETP.GE.AND P0, PT, R9, R10, PT ;  /* 0x0000000a0900720c */ /* 0x000fe20003f06270 */
[C---:B------:R-:W-:Y:S01]  /*3ce0*/  IMAD R12, R72.reuse, R11, RZ ;  /* 0x0000000b480c7224 */ /* 0x040fe200078e02ff */
[-C--:B------:R-:W-:Y:S04]  /*3cf0*/  SHF.R.U32.HI R14, RZ, R5.reuse, R14 ;  /* 0x00000005ff0e7219 */ /* 0x080fe8000001160e */
[----:B------:R-:W-:Y:S02]  /*3d00*/  ISETP.GE.OR P0, PT, R3, R12, P0 ;  /* 0x0000000c0300720c */ /* 0x000fe40000706670 */
[----:B------:R-:W-:Y:S05]  /*3d10*/  SEL R15, R9, R14, !P2 ;  /* 0x0000000e090f7207 */ /* 0x000fea0005000000 */
[----:B------:R-:W-:Y:S04]  /*3d20*/  IMAD.MOV R14, RZ, RZ, -R15 ;  /* 0x000000ffff0e7224 */ /* 0x000fe800078e0a0f */
[----:B------:R-:W-:Y:S02]  /*3d30*/  IMAD R14, R72, R14, R9 ;  /* 0x0000000e480e7224 */ /* 0x000fe400078e0209 */
[C---:B------:R-:W-:Y:S05]  /*3d40*/  @!P0 IMAD.HI.U32 R10, R3.reuse, R4, RZ ;  /* 0x00000004030a8227 */ /* 0x040fea00078e00ff */
[----:B------:R-:W-:Y:S04]  /*3d50*/  @!P0 SHF.R.U32.HI R10, RZ, R5, R10 ;  /* 0x00000005ff0a8219 */ /* 0x000fe8000001160a */
[----:B------:R-:W-:Y:S01]  /*3d60*/  @!P0 SEL R0, R3, R10, !P2 ;  /* 0x0000000a03008207 */ /* 0x000fe20005000000 */
[----:B------:R-:W-:Y:S03]  /*3d70*/  IMAD.MOV R10, RZ, RZ, -R3 ;  /* 0x000000ffff0a7224 */ /* 0x000fe600078e0a03 */
[----:B------:R-:W-:Y:S01]  /*3d80*/  @!P0 IADD3 R15, PT, PT, R15, -R0, RZ ;  /* 0x800000000f0f8210 */ /* 0x000fe20007ffe0ff */
[----:B------:R-:W-:Y:S01]  /*3d90*/  @!P0 IMAD R0, R11, R14, R0 ;  /* 0x0000000e0b008224 */ /* 0x000fe200078e0200 */
[----:B------:R-:W-:Y:S01]  /*3da0*/  IADD3 R11, PT, PT, -R9, RZ, RZ ;  /* 0x000000ff090b7210 */ /* 0x000fe20007ffe1ff */
[----:B------:R-:W-:Y:S02]  /*3db0*/  IMAD R13, R2, R10, R13 ;  /* 0x0000000a020d7224 */ /* 0x000fe400078e020d */
[----:B------:R-:W-:Y:S02]  /*3dc0*/  @!P0 IMAD R9, R15, R72, R3 ;  /* 0x000000480f098224 */ /* 0x000fe400078e0203 */
[----:B------:R-:W-:Y:S02]  /*3dd0*/  @!P0 IMAD.MOV.U32 R3, RZ, RZ, R0 ;  /* 0x000000ffff038224 */ /* 0x000fe400078e0000 */
[----:B------:R-:W-:Y:S02]  /*3de0*/  IMAD R8, R6, R11, R8 ;  /* 0x0000000b06087224 */ /* 0x000fe400078e0208 */
[----:B------:R-:W-:Y:S02]  /*3df0*/  IMAD R13, R3, R2, R13 ;  /* 0x00000002030d7224 */ /* 0x000fe400078e020d */
[----:B------:R-:W-:Y:S02]  /*3e00*/  IMAD R8, R9, R6, R8 ;  /* 0x0000000609087224 */ /* 0x000fe400078e0208 */
.L_x_70:
[----:B------:R-:W-:Y:S05]  /*3e10*/  BRA.U UP1, `(.L_x_71) ;  /* 0x0000000101107547 */ /* 0x000fea000b800000 */
[----:B------:R-:W-:Y:S04]  /*3e20*/  MOV R0, UR13 ;  /* 0x0000000d00007c02 */ /* 0x000fe80008000f00 */
[----:B------:R-:W-:Y:S04]  /*3e30*/  SHF.L.U32 R3, R0, 0x1f, RZ ;  /* 0x0000001f00037819 */ /* 0x000fe800000006ff */
[----:B------:R-:W1:Y:S02]  /*3e40*/  SYNCS.PHASECHK.TRANS64.TRYWAIT P0, [UR6+0x68], R3 ;  /* 0x00006803ff0075a7 */ /* 0x000e640008001106 */
[----:B-1----:R-:W-:Y:S05]  /*3e50*/  @!P0 BRA `(.L_x_72) ;  /* 0x0000003000588947 */ /* 0x002fea0003800000 */
.L_x_71:
[----:B------:R-:W-:Y:S05]  /*3e60*/  BRA.U !UP3, `(.L_x_73) ;  /* 0x000000010b347547 */ /* 0x000fea000b800000 */
[----:B------:R-:W-:Y:S01]  /*3e70*/  UPLOP3.LUT UP0, UPT, UPT, UPT, UP2, 0x80, 0x8 ;  /* 0x000000000008789c */ /* 0x000fe20003f0f020 */
[----:B-1----:R-:W-:Y:S02]  /*3e80*/  HFMA2 R0, -RZ, RZ, 0, 5.9604644775390625e-08 ;  /* 0x00000001ff007431 */ /* 0x002fe400000001ff */
[----:B------:R-:W-:Y:S03]  /*3e90*/  IMAD.MOV.U32 R164, RZ, RZ, 0x1 ;  /* 0x00000001ffa47424 */ /* 0x000fe600078e00ff */
[----:B------:R-:W-:Y:S05]  /*3ea0*/  PLOP3.LUT P0, PT, PT, PT, UP0, 0x80, 0x8 ;  /* 0x000000000008781c */ /* 0x000fea0003f0f008 */
[----:B------:R-:W1:Y:S01]  /*3eb0*/  @UP0 LDCU.64 UR8, c[0x0][0x888] ;  /* 0x00011100ff0807ac */ /* 0x000e620008000a00 */
[----:B------:R-:W-:Y:S07]  /*3ec0*/  @UP0 UIMAD UR7, UR36, UR4, URZ ;  /* 0x00000004240702a4 */ /* 0x000fee000f8e02ff */
[----:B------:R-:W-:Y:S01]  /*3ed0*/  @!P0 PRMT R164, R0, 0x7610, R164 ;  /* 0x0000761000a48816 */ /* 0x000fe200000000a4 */
[----:B-1----:R-:W-:Y:S03]  /*3ee0*/  @UP0 UIMAD.WIDE UR8, UR7, 0x4, UR8 ;  /* 0x00000004070808a5 */ /* 0x002fe6000f8e0208 */
[----:B------:R-:W1:Y:S03]  /*3ef0*/  @!UP0 LDCU UR7, c[0x0][0x880] ;  /* 0x00011000ff0787ac */ /* 0x000e660008000800 */
[----:B------:R-:W-:Y:S01]  /*3f00*/  IMAD.U32 R10, RZ, RZ, UR8 ;  /* 0x00000008ff0a7e24 */ /* 0x000fe2000f8e00ff */
[----:B------:R-:W-:Y:S05]  /*3f10*/  MOV R11, UR9 ;  /* 0x00000009000b7c02 */ /* 0x000fea0008000f00 */
[----:B-----5:R3:W5:Y:S02]  /*3f20*/  @P0 LDG.E R81, desc[UR40][R10.64] ;  /* 0x000000280a510981 */ /* 0x020764000c1e1900 */
[----:B-1-3--:R-:W-:Y:S07]  /*3f30*/  @!P0 IMAD.U32 R81, RZ, RZ, UR7 ;  /* 0x00000007ff518e24 */ /* 0x00afee000f8e00ff */
.L_x_73:
[----:B-----5:R-:W-:Y:S01]  /*3f40*/  @!P4 FSETP.EQ.AND P5, PT, R81, RZ, PT ;  /* 0x000000ff5100c20b */ /* 0x020fe20003fa2000 */
[----:B------:R-:W-:Y:S01]  /*3f50*/  @!UPT UIADD3 URZ, UPT, UPT, URZ, URZ, URZ ;  /* 0x000000fffffff290 */ /* 0x000fe2000fffe0ff */
[----:B------:R-:W-:Y:S11]  /*3f60*/  @!P4 BRA `(.L_x_74) ;  /* 0x000000000014c947 */ /* 0x000ff60003800000 */
[----:B------:R-:W-:Y:S02]  /*3f70*/  LOP3.LUT P0, RZ, R164, 0xff, RZ, 0xc0, !PT ;  /* 0x000000ffa4ff7812 */ /* 0x000fe4000780c0ff */
[----:B------:R-:W-:Y:S04]  /*3f80*/  PLOP3.LUT P5, PT, PT, PT, UP0, 0x80, 0x8 ;  /* 0x000000000008781c */ /* 0x000fe80003faf008 */
[----:B------:R-:W-:Y:S07]  /*3f90*/  PLOP3.LUT P5, PT, P5, PT, PT, 0x8, 0x80 ;  /* 0x000000000080781c */ /* 0x000fee0002fae170 */
[----:B------:R-:W-:Y:S11]  /*3fa0*/  @P0 FSETP.EQ.AND P5, PT, R81, RZ, PT ;  /* 0x000000ff5100020b */ /* 0x000ff60003fa2000 */
[----:B------:R-:W-:Y:S02]  /*3fb0*/  @!UPT UIADD3 URZ, UPT, UPT, URZ, URZ, URZ ;  /* 0x000000fffffff290 */ /* 0x000fe4000fffe0ff */
.L_x_74:
[----:B------:R-:W3:Y:S01]  /*3fc0*/  SYNCS.PHASECHK.TRANS64.TRYWAIT P4, [UR6+0x58], R26 ;  /* 0x0000581aff0075a7 */ /* 0x000ee20008081106 */
[----:B------:R-:W-:Y:S01]  /*3fd0*/  @P3 SHF.R.U32.HI R27, RZ, 0x10, R21 ;  /* 0x00000010ff1b3819 */ /* 0x000fe20000011615 */
[----:B------:R-:W-:Y:S01]  /*3fe0*/  VIADD R29, R29, 0x1 ;  /* 0x000000011d1d7836 */ /* 0x000fe20000000000 */
[----:B------:R-:W5:Y:S08]  /*3ff0*/  LDC.64 R14, c[0x0][0xb10] ;  /* 0x0002c400ff0e7b82 */ /* 0x000f700000000a00 */
[----:B------:R-:W2:Y:S08]  /*4000*/  LDC.64 R10, c[0x0][0xb18] ;  /* 0x0002c600ff0a7b82 */ /* 0x000eb00000000a00 */
[----:B-1----:R-:W1:Y:S08]  /*4010*/  @!P1 LDC R0, c[0x0][0xb20] ;  /* 0x0002c800ff009b82 */ /* 0x002e700000000800 */
[----:B------:R-:W4:Y:S01]  /*4020*/  @!P1 LDC R3, c[0x0][0xb0c] ;  /* 0x0002c300ff039b82 */ /* 0x000f220000000800 */
[----:B-----5:R-:W-:Y:S05]  /*4030*/  @!P1 IMAD.HI.U32 R14, R13, R14, RZ ;  /* 0x0000000e0d0e9227 */ /* 0x020fea00078e00ff */
[----:B------:R-:W-:Y:S01]  /*4040*/  @!P1 SHF.R.U32.HI R14, RZ, R15, R14 ;  /* 0x0000000fff0e9219 */ /* 0x000fe2000001160e */
[----:B--2---:R-:W-:Y:S01]  /*4050*/  @!P1 IMAD.HI.U32 R11, R8, R11, RZ ;  /* 0x0000000b080b9227 */ /* 0x004fe200078e00ff */
[----:B------:R-:W-:Y:S04]  /*4060*/  @!P1 ISETP.NE.AND P0, PT, R10, 0x1, PT ;  /* 0x000000010a00980c */ /* 0x000fe80003f05270 */
[----:B-1----:R-:W-:Y:S02]  /*4070*/  @!P1 SHF.R.U32.HI R9, RZ, R0, R11 ;  /* 0x00000000ff099219 */ /* 0x002fe4000001160b */
[----:B----4-:R-:W-:Y:S02]  /*4080*/  @!P1 ISETP.NE.AND P2, PT, R3, 0x1, PT ;  /* 0x000000010300980c */ /* 0x010fe40003f45270 */
[----:B------:R-:W-:Y:S02]  /*4090*/  @!P1 SEL R9, R8, R9, !P0 ;  /* 0x0000000908099207 */ /* 0x000fe40004000000 */
[----:B------:R-:W-:Y:S02]  /*40a0*/  ELECT P0, URZ, PT ;  /* 0x0000000000ff782f */ /* 0x000fe40003800000 */
[----:B------:R-:W-:Y:S05]  /*40b0*/  @!P1 SEL R14, R13, R14, !P2 ;  /* 0x0000000e0d0e9207 */ /* 0x000fea0005000000 */
[----:B------:R-:W-:Y:S02]  /*40c0*/  @!P1 IMAD.IADD R0, R9, 0x1, -R14 ;  /* 0x0000000109009824 */ /* 0x000fe400078e0a0e */
[----:B------:R-:W-:Y:S02]  /*40d0*/  @!P1 IMAD.IADD R9, R14, 0x1, -R9 ;  /* 0x000000010e099824 */ /* 0x000fe400078e0a09 */
[----:B------:R-:W-:Y:S02]  /*40e0*/  @!P1 IMAD R13, R0, R3, R13 ;  /* 0x00000003000d9224 */ /* 0x000fe400078e020d */
[----:B------:R-:W-:Y:S01]  /*40f0*/  @!P1 IMAD R8, R9, R10, R8 ;  /* 0x0000000a09089224 */ /* 0x000fe200078e0208 */
[----:B---3--:R-:W-:Y:S06]  /*4100*/  @!P4 BRA `(.L_x_75) ;  /* 0x0000002c00c4c947 */ /* 0x008fec0003800000 */
.L_x_128:
[----:B------:R-:W-:Y:S01]  /*4110*/  PLOP3.LUT P5, PT, P5, P0, PT, 0xf2, 0x2f ;  /* 0x00000000002f781c */ /* 0x000fe20002fa1e72 */
[----:B------:R-:W-:Y:S01]  /*4120*/  UMOV UR14, 0x0 ;  /* 0x00000000000e7882 */ /* 0x000fe20000000000 */
[----:B------:R-:W-:Y:S01]  /*4130*/  LOP3.LUT R30, R30, 0x1, RZ, 0x3c, !PT ;  /* 0x000000011e1e7812 */ /* 0x000fe200078e3cff */
[----:B------:R-:W-:Y:S01]  /*4140*/  UMOV UR15, 0x10000000 ;  /* 0x10000000000f7882 */ /* 0x000fe20000000000 */
[----:B------:R-:W-:Y:S01]  /*4150*/  UMOV UR12, UR36 ;  /* 0x00000024000c7c82 */ /* 0x000fe20008000000 */
[----:B------:R-:W-:Y:S08]  /*4160*/  @P3 R2UR UR36, R27 ;  /* 0x000000001b2432ca */ /* 0x000ff000000e0000 */
[----:B-1----:R-:W-:Y:S01]  /*4170*/  @!P5 IADD3 R3, P0, PT, R32, 0x580, RZ ;  /* 0x000005802003d810 */ /* 0x002fe20007f1e0ff */
[----:B------:R-:W-:Y:S01]  /*4180*/  @!P5 IMAD.SHL.U32 R155, R155, 0x40, RZ ;  /* 0x000000409b9bd824 */ /* 0x000fe200078e00ff */
[----:B------:R-:W-:Y:S01]  /*4190*/  VOTEU.ALL UP1, P5 ;  /* 0x0000000000ff7886 */ /* 0x000fe20002820000 */
[----:B------:R-:W-:Y:S01]  /*41a0*/  @!P5 IMAD.SHL.U32 R165, R165, 0x80, RZ ;  /* 0x00000080a5a5d824 */ /* 0x000fe200078e00ff */
[----:B------:R-:W-:Y:S01]  /*41b0*/  @!P5 R2UR UR8, R3 ;  /* 0x000000000308d2ca */ /* 0x000fe200000e0000 */
[----:B------:R-:W-:Y:S01]  /*41c0*/  @!P5 IMAD.X R0, RZ, RZ, R33, P0 ;  /* 0x000000ffff00d224 */ /* 0x000fe200000e0621 */
[----:B------:R-:W-:Y:S01]  /*41d0*/  @!P5 R2UR UR10, R155 ;  /* 0x000000009b0ad2ca */ /* 0x000fe200000e0000 */
[----:B------:R-:W-:Y:S01]  /*41e0*/  @!UP1 UIADD3 UR9, UPT, UPT, UR6, 0x50, URZ ;  /* 0x0000005006099890 */ /* 0x000fe2000fffe0ff */
[----:B------:R-:W-:Y:S01]  /*41f0*/  @!P5 R2UR UR11, R165 ;  /* 0x00000000a50bd2ca */ /* 0x000fe200000e0000 */
[----:B------:R-:W-:Y:S01]  /*4200*/  IMAD.IADD R155, R8, 0x1, R143 ;  /* 0x00000001089b7824 */ /* 0x000fe200078e028f */
[----:B------:R-:W-:Y:S01]  /*4210*/  @!P5 R2UR UR7, R0 ;  /* 0x000000000007d2ca */ /* 0x000fe200000e0000 */
[----:B------:R-:W-:Y:S01]  /*4220*/  IMAD.IADD R165, R13, 0x1, R154 ;  /* 0x000000010da57824 */ /* 0x000fe200078e029a */
[C---:B------:R-:W-:Y:S04]  /*4230*/  ISETP.NE.AND P0, PT, R29.reuse, 0x2, PT ;  /* 0x000000021d00780c */ /* 0x040fe80003f05270 */
[----:B------:R-:W-:Y:S01]  /*4240*/  SEL R3, RZ, 0x1, P0 ;  /* 0x00000001ff037807 */ /* 0x000fe20000000000 */
[----:B------:R-:W-:Y:S01]  /*4250*/  IMAD.U32 R10, RZ, RZ, UR8 ;  /* 0x00000008ff0a7e24 */ /* 0x000fe2000f8e00ff */
[----:B------:R-:W-:Y:S01]  /*4260*/  @!UP1 UIADD3 UR8, UPT, UPT, UR6, 0x200, URZ ;  /* 0x0000020006089890 */ /* 0x000fe2000fffe0ff */
[----:B------:R-:W-:Y:S01]  /*4270*/  SEL R29, R29, RZ, P0 ;  /* 0x000000ff1d1d7207 */ /* 0x000fe20000000000 */
[----:B------:R-:W-:Y:S01]  /*4280*/  VOTEU.ALL UP1, P5 ;  /* 0x0000000000ff7886 */ /* 0x000fe20002820000 */
[----:B------:R-:W-:Y:S02]  /*4290*/  LOP3.LUT R28, R28, R3, RZ, 0x3c, !PT ;  /* 0x000000031c1c7212 */ /* 0x000fe400078e3cff */
[----:B------:R-:W-:Y:S01]  /*42a0*/  IMAD.U32 R11, RZ, RZ, UR7 ;  /* 0x00000007ff0b7e24 */ /* 0x000fe2000f8e00ff */
[----:B------:R-:W-:Y:S04]  /*42b0*/  @!P5 R2UR UR16, R10 ;  /* 0x000000000a10d2ca */ /* 0x000fe800000e0000 */
[----:B------:R-:W-:Y:S11]  /*42c0*/  @!P5 R2UR UR17, R11 ;  /* 0x000000000b11d2ca */ /* 0x000ff600000e0000 */
[----:B------:R-:W-:Y:S02]  /*42d0*/  @!UPT UIADD3 URZ, UPT, UPT, URZ, URZ, URZ ;  /* 0x000000fffffff290 */ /* 0x000fe4000fffe0ff */
[----:B------:R3:W-:Y:S01]  /*42e0*/  @!UP1 UTMALDG.3D [UR8], [UR16], desc[UR14] ;  /* 0x00000e08100095b4 */ /* 0x0007e20008011000 */
[----:B------:R3:W-:Y:S01]  /*42f0*/  @!P5 SYNCS.ARRIVE.TRANS64.RED.A0TR RZ, [UR6+0x50], R25 ;  /* 0x00005019ffffd9a7 */ /* 0x0007e20008300406 */
[----:B------:R-:W-:Y:S01]  /*4300*/  UPLOP3.LUT UP1, UPT, UPT, UPT, UPT, 0x80, 0x8 ;  /* 0x000000000008789c */ /* 0x000fe20003f2f070 */
[----:B------:R-:W-:Y:S01]  /*4310*/  SYNCS.ARRIVE.TRANS64.RED.A1T0 RZ, [UR37], RZ ;  /* 0x000000ffffff79a7 */ /* 0x000fe20008100425 */
[----:B------:R-:W-:Y:S09]  /*4320*/  @P3 BRA `(.L_x_76) ;  /* 0xfffffff400b43947 */ /* 0x000ff2000383ffff */
[----:B------:R-:W-:Y:S07]  /*4330*/  MOV R0, UR6 ;  /* 0x0000000600007c02 */ /* 0x000fee0008000f00 */
.L_x_77:
[----:B-1----:R-:W-:-:S04]  /*4340*/  SHF.L.U32 R3, R30, 0x1f, RZ ;  /* 0x0000001f1e037819 */ /* 0x002fc800000006ff */
[----:B------:R1:W2:Y:S03]  /*4350*/  SYNCS.PHASECHK.TRANS64.TRYWAIT P0, [R0+URZ+0x58], R3 ;  /* 0x00005803000075a7 */ /* 0x0002a600080011ff */
[----:B--2---:R-:W-:Y:S05]  /*4360*/  @!P0 NANOSLEEP.SYNCS 0x989680 ;  /* 0x009896800000895d */ /* 0x004fea0003900000 */
[----:B------:R-:W2:Y:S02]  /*4370*/  @!P0 SYNCS.PHASECHK.TRANS64 P0, [R0+URZ+0x58], R3 ;  /* 0x00005803000085a7 */ /* 0x000ea400080010ff */
[----:B--23--:R-:W-:Y:S05]  /*4380*/  @P0 EXIT ;  /* 0x000000000000094d */ /* 0x00cfea0003800000 */
[----:B------:R-:W-:Y:S05]  /*4390*/  BRA `(.L_x_77) ;  /* 0xfffffffc00e87947 */ /* 0x000fea000383ffff */
.L_x_68:
[----:B------:R-:W-:-:S06]  /*43a0*/  UISETP.GE.AND UP1, UPT, UR8, 0x4, UPT ;  /* 0x000000040800788c */ /* 0x000fcc000bf26270 */
[----:B------:R-:W-:-:S13]  /*43b0*/  PLOP3.LUT P0, PT, PT, PT, UP1, 0x80, 0x8 ;  /* 0x000000000008781c */ /* 0x000fda0003f0f018 */
[----:B------:R-:W-:Y:S05]  /*43c0*/  @!P0 EXIT ;  /* 0x000000000000894d */ /* 0x000fea0003800000 */
[----:B------:R-:W-:Y:S01]  /*43d0*/  BAR.SYNC.DEFER_BLOCKING 0x6, 0xa0 ;  /* 0x0182800000007b1d */ /* 0x000fe20000010000 */
[C---:B------:R-:W-:Y:S02]  /*43e0*/  IMAD.SHL.U32 R3, R166.reuse, 0x40, RZ ;  /* 0x00000040a6037824 */ /* 0x040fe400078e00ff */
[----:B------:R-:W-:Y:S02]  /*43f0*/  HFMA2 R76, -RZ, RZ, 0, 0 ;  /* 0x00000000ff4c7431 */ /* 0x000fe400000001ff */
[C---:B------:R-:W-:Y:S01]  /*4400*/  IMAD.SHL.U32 R168, R166.reuse, 0x8, RZ ;  /* 0x00000008a6a87824 */ /* 0x040fe200078e00ff */
[----:B------:R-:W-:Y:S01]  /*4410*/  CS2R R174, SRZ ;  /* 0x0000000000ae7805 */ /* 0x000fe2000001ff00 */
[----:B------:R-:W-:Y:S01]  /*4420*/  IMAD.U32 R79, R166, 0x10000, RZ ;  /* 0x00010000a64f7824 */ /* 0x000fe200078e00ff */
[----:B------:R-:W-:Y:S01]  /*4430*/  UMOV UR43, 0x400 ;  /* 0x00000400002b7882 */ /* 0x000fe20000000000 */
[----:B------:R-:W-:Y:S01]  /*4440*/  LOP3.LUT R5, R3, 0x180, RZ, 0xc0, !PT ;  /* 0x0000018003057812 */ /* 0x000fe200078ec0ff */
[----:B------:R-:W-:Y:S01]  /*4450*/  ULEA UR43, UR37, UR43, 0x18 ;  /* 0x0000002b252b7291 */ /* 0x000fe2000f8ec0ff */
[----:B------:R-:W1:Y:S01]  /*4460*/  LDC R167, c[0x0][0x370] ;  /* 0x0000dc00ffa77b82 */ /* 0x000e620000000800 */
[----:B------:R-:W-:Y:S01]  /*4470*/  LOP3.LUT R79, R79, 0x600000, RZ, 0xc0, !PT ;  /* 0x006000004f4f7812 */ /* 0x000fe200078ec0ff */
[----:B------:R-:W-:Y:S01]  /*4480*/  IMAD.MOV.U32 R181, RZ, RZ, RZ ;  /* 0x000000ffffb57224 */ /* 0x000fe200078e00ff */
[----:B------:R-:W-:Y:S01]  /*4490*/  LOP3.LUT R168, R5, 0x30, R168, 0xf8, !PT ;  /* 0x0000003005a87812 */ /* 0x000fe200078ef8a8 */
[----:B------:R-:W-:Y:S01]  /*44a0*/  UIADD3 UR4, UPT, UPT, UR43, 0x2200, URZ ;  /* 0x000022002b047890 */ /* 0x000fe2000fffe0ff */
[----:B------:R-:W-:Y:S01]  /*44b0*/  IMAD.MOV.U32 R173, RZ, RZ, RZ ;  /* 0x000000ffffad7224 */ /* 0x000fe200078e00ff */
[----:B------:R-:W2:Y:S01]  /*44c0*/  LDCU.64 UR46, c[0x0][0x348] ;  /* 0x00006900ff2e77ac */ /* 0x000ea20008000a00 */
[----:B------:R-:W-:Y:S01]  /*44d0*/  LOP3.LUT R168, R168, 0x1e40, R3, 0xf8, !PT ;  /* 0x00001e40a8a87812 */ /* 0x000fe200078ef803 */
[----:B------:R-:W4:Y:S01]  /*44e0*/  LDC R74, c[0x0][0xb0c] ;  /* 0x0002c300ff4a7b82 */ /* 0x000f220000000800 */
[----:B------:R-:W-:Y:S01]  /*44f0*/  IMAD.SHL.U32 R3, R166, 0x10, RZ ;  /* 0x00000010a6037824 */ /* 0x000fe200078e00ff */
[----:B------:R-:W-:Y:S01]  /*4500*/  MOV R179, UR4 ;  /* 0x0000000400b37c02 */ /* 0x000fe20008000f00 */
[----:B------:R-:W1:Y:S03]  /*4510*/  LDCU.64 UR38, c[0x0][0x888] ;  /* 0x00011100ff2677ac */ /* 0x000e660008000a00 */
[C---:B------:R-:W-:Y:S01]  /*4520*/  LOP3.LUT R5, R3.reuse, 0x20, RZ, 0xc0, !PT ;  /* 0x0000002003057812 */ /* 0x040fe200078ec0ff */
[----:B------:R-:W3:Y:S01]  /*4530*/  LDS R0, [UR43+0x120] ;  /* 0x0001202bff007984 */ /* 0x000ee20008000800 */
[----:B------:R-:W1:Y:S01]  /*4540*/  LDC R170, c[0x0][0xb20] ;  /* 0x0002c800ffaa7b82 */ /* 0x000e620000000800 */
[----:B------:R-:W-:Y:S01]  /*4550*/  LOP3.LUT R3, R3, 0x40, RZ, 0xc0, !PT ;  /* 0x0000004003037812 */ /* 0x000fe200078ec0ff */
[----:B------:R-:W-:-:S06]  /*4560*/  UIADD3 UR42, UPT, UPT, UR43, 0x200, URZ ;  /* 0x000002002b2a7890 */ /* 0x000fcc000fffe0ff */
[----:B------:R-:W1:Y:S08]  /*4570*/  LDC R73, c[0x0][0xb30] ;  /* 0x0002cc00ff497b82 */ /* 0x000e700000000800 */
[----:B------:R-:W1:Y:S08]  /*4580*/  LDC.64 R152, c[0x0][0xb10] ;  /* 0x0002c400ff987b82 */ /* 0x000e700000000a00 */
[----:B------:R-:W1:Y:S08]  /*4590*/  LDC.64 R70, c[0x0][0xb18] ;  /* 0x0002c600ff467b82 */ /* 0x000e700000000a00 */
[----:B------:R-:W1:Y:S01]  /*45a0*/  LDC.64 R148, c[0x0][0x888] ;  /* 0x00022200ff947b82 */ /* 0x000e620000000a00 */
[----:B---3--:R-:W-:-:S07]  /*45b0*/  IMAD.IADD R79, R0, 0x1, R79 ;  /* 0x00000001004f7824 */ /* 0x008fce00078e024f */
[----:B------:R-:W3:Y:S01]  /*45c0*/  LDC.64 R68, c[0x0][0xb28] ;  /* 0x0002ca00ff447b82 */ /* 0x000ee20000000a00 */
[----:B------:R-:W-:-:S05]  /*45d0*/  VIADD R0, R168, UR43 ;  /* 0x0000002ba8007c36 */ /* 0x000fca0008000000 */
[--C-:B------:R-:W-:Y:S02]  /*45e0*/  IADD3 R178, PT, PT, -R5, 0x200, R0.reuse ;  /* 0x0000020005b27810 */ /* 0x100fe40007ffe100 */
[----:B------:R-:W1:Y:S01]  /*45f0*/  LDC.64 R150, c[0x0][0x890] ;  /* 0x00022400ff967b82 */ /* 0x000e620000000a00 */
[----:B------:R-:W-:Y:S02]  /*4600*/  IADD3 R177, PT, PT, -R3, 0x200, R0 ;  /* 0x0000020003b17810 */ /* 0x000fe40007ffe100 */
[----:B------:R-:W-:-:S05]  /*4610*/  IMAD.IADD R176, R178, 0x1, -R3 ;  /* 0x00000001b2b07824 */ /* 0x000fca00078e0a03 */
[----:B------:R-:W1:Y:S08]  /*4620*/  LDC.64 R146, c[0x0][0x8b0] ;  /* 0x00022c00ff927b82 */ /* 0x000e700000000a00 */
[----:B------:R-:W1:Y:S08]  /*4630*/  LDC.64 R144, c[0x0][0x8a8] ;  /* 0x00022a00ff907b82 */ /* 0x000e700000000a00 */
[----:B--2-4-:R-:W1:Y:S02]  /*4640*/  LDC R172, c[0x0][0x374] ;  /* 0x0000dd00ffac7b82 */ /* 0x014e640000000800 */
.L_x_95:
[C---:B------:R-:W-:Y:S02]  /*4650*/  LEA R0, R181.reuse, UR43, 0x3 ;  /* 0x0000002bb5007c11 */ /* 0x040fe4000f8e18ff */
[----:B------:R-:W-:Y:S02]  /*4660*/  SHF.L.U32 R3, R174, 0x1f, RZ ;  /* 0x0000001fae037819 */ /* 0x000fe400000006ff */
[----:B------:R-:W-:Y:S02]  /*4670*/  LEA R16, R181, UR43, 0x4 ;  /* 0x0000002bb5107c11 */ /* 0x000fe4000f8e20ff */
[----:B--2---:R-:W2:Y:S02]  /*4680*/  SYNCS.PHASECHK.TRANS64.TRYWAIT P0, [R0+URZ+0x70], R3 ;  /* 0x00007003000075a7 */ /* 0x004ea400080011ff */
[----:B-12---:R-:W-:Y:S05]  /*4690*/  @!P0 BRA `(.L_x_78) ;  /* 0x0000002800788947 */ /* 0x006fea0003800000 */
.L_x_129:
[----:B------:R-:W4:Y:S01]  /*46a0*/  LDC.64 R12, c[0x0][0xb10] ;  /* 0x0002c400ff0c7b82 */ /* 0x000f220000000a00 */
[----:B------:R-:W3:Y:S01]  /*46b0*/  LDS.128 R16, [R16+0x100] ;  /* 0x0001000010107984 */ /* 0x000ee20000000c00 */
[----:B-1----:R-:W-:Y:S01]  /*46c0*/  ISETP.NE.AND P1, PT, R73, 0x1, PT ;  /* 0x000000014900780c */ /* 0x002fe20003f25270 */
[----:B--2---:R-:W-:Y:S01]  /*46d0*/  VIADD R0, R0, 0x80 ;  /* 0x0000008000007836 */ /* 0x004fe20000000000 */
[----:B------:R-:W-:Y:S04]  /*46e0*/  ISETP.GE.AND P0, PT, R72, 0x1, PT ;  /* 0x000000014800780c */ /* 0x000fe80003f06270 */
[----:B------:R-:W1:Y:S01]  /*46f0*/  LDC.64 R10, c[0x0][0xb18] ;  /* 0x0002c600ff0a7b82 */ /* 0x000e620000000a00 */
[----:B------:R-:W-:Y:S01]  /*4700*/  PRMT R0, RZ, 0x654, R0 ;  /* 0x00000654ff007816 */ /* 0x000fe20000000000 */
[----:B------:R-:W-:Y:S01]  /*4710*/  @!PT LDS RZ, [RZ] ;  /* 0x00000000fffff984 */ /* 0x000fe20000000800 */
[----:B------:R-:W-:Y:S01]  /*4720*/  @!PT LDS RZ, [RZ] ;  /* 0x00000000fffff984 */ /* 0x000fe20000000800 */
[----:B------:R-:W-:Y:S01]  /*4730*/  @!PT LDS RZ, [RZ] ;  /* 0x00000000fffff984 */ /* 0x000fe20000000800 */
[----:B------:R-:W-:Y:S01]  /*4740*/  @!PT LDS RZ, [RZ] ;  /* 0x00000000fffff984 */ /* 0x000fe20000000800 */
[----:B------:R2:W-:Y:S06]  /*4750*/  MEMBAR.ALL.CTA ;  /* 0x0000000000007992 */ /* 0x0005ec0000008000 */
[----:B--2---:R-:W2:Y:S01]  /*4760*/  FENCE.VIEW.ASYNC.S ;  /* 0x00000000000073c6 */ /* 0x004ea20000000000 */
[----:B------:R-:W1:Y:S08]  /*4770*/  @!P1 LDC R14, c[0x0][0xb20] ;  /* 0x0002c800ff0e9b82 */ /* 0x000e700000000800 */
[----:B------:R-:W1:Y:S01]  /*4780*/  @!P1 LDC R9, c[0x0][0xb0c] ;  /* 0x0002c300ff099b82 */ /* 0x000e620000000800 */
[----:B--2---:R2:W-:Y:S01]  /*4790*/  SYNCS.ARRIVE.TRANS64.RED.A1T0 RZ, [R0+URZ], RZ ;  /* 0x000000ff00ff79a7 */ /* 0x0045e200081004ff */
[----:B---3--:R-:W-:Y:S04]  /*47a0*/  LOP3.LUT P4, RZ, R18, 0x1, RZ, 0xc0, !PT ;  /* 0x0000000112ff7812 */ /* 0x008fe8000788c0ff */
[----:B------:R-:W-:Y:S09]  /*47b0*/  P2R R180, PR, RZ, 0x10 ;  /* 0x00000010ffb47803 */ /* 0x000ff20000000000 */
[----:B------:R-:W-:Y:S02]  /*47c0*/  @P4 MOV R77, R16 ;  /* 0x00000010004d4202 */ /* 0x000fe40000000f00 */
[----:B------:R-:W-:Y:S01]  /*47d0*/  @P4 LOP3.LUT R75, R17, 0xffff, RZ, 0xc0, !PT ;  /* 0x0000ffff114b4812 */ /* 0x000fe200078ec0ff */
[----:B--2-4-:R-:W-:Y:S06]  /*47e0*/  @!P0 BRA `(.L_x_79) ;  /* 0x0000000000a48947 */ /* 0x014fec0003800000 */
[----:B------:R-:W-:Y:S01]  /*47f0*/  IMAD.HI.U32 R21, R172, R71, RZ ;  /* 0x00000047ac157227 */ /* 0x000fe200078e00ff */
[----:B------:R-:W-:Y:S02]  /*4800*/  ISETP.NE.AND P0, PT, R70, 0x1, PT ;  /* 0x000000014600780c */ /* 0x000fe40003f05270 */
[----:B------:R-:W-:Y:S01]  /*4810*/  ISETP.NE.AND P2, PT, R72, 0x1, PT ;  /* 0x000000014800780c */ /* 0x000fe20003f45270 */
[----:B------:R-:W-:Y:S01]  /*4820*/  IMAD.HI.U32 R20, R167, R152, RZ ;  /* 0x00000098a7147227 */ /* 0x000fe200078e00ff */
[----:B------:R-:W-:Y:S02]  /*4830*/  SHF.R.U32.HI R21, RZ, R170, R21 ;  /* 0x000000aaff157219 */ /* 0x000fe40000011615 */
[----:B------:R-:W-:Y:S01]  /*4840*/  ISETP.NE.AND P3, PT, R74, 0x1, PT ;  /* 0x000000014a00780c */ /* 0x000fe20003f65270 */
[----:B------:R-:W-:Y:S01]  /*4850*/  IMAD.HI.U32 R24, R77, R152, RZ ;  /* 0x000000984d187227 */ /* 0x000fe200078e00ff */
[----:B------:R-:W-:Y:S02]  /*4860*/  SHF.R.U32.HI R20, RZ, R153, R20 ;  /* 0x00000099ff147219 */ /* 0x000fe40000011614 */
[----:B------:R-:W-:Y:S01]  /*4870*/  SEL R3, R172, R21, !P0 ;  /* 0x00000015ac037207 */ /* 0x000fe20004000000 */
[----:B------:R-:W-:Y:S01]  /*4880*/  IMAD.HI.U32 R21, R75, R71, RZ ;  /* 0x000000474b157227 */ /* 0x000fe200078e00ff */
[----:B------:R-:W-:Y:S02]  /*4890*/  SEL R7, R167, R20, !P3 ;  /* 0x00000014a7077207 */ /* 0x000fe40005800000 */
[----:B------:R-:W-:Y:S01]  /*48a0*/  SHF.R.U32.HI R24, RZ, R153, R24 ;  /* 0x00000099ff187219 */ /* 0x000fe20000011618 */
[-C--:B------:R-:W-:Y:S04]  /*48b0*/  IMAD.HI.U32 R20, R3, R68.reuse, RZ ;  /* 0x0000004403147227 */ /* 0x080fe800078e00ff */
[----:B------:R-:W-:Y:S01]  /*48c0*/  IMAD.HI.U32 R22, R7, R68, RZ ;  /* 0x0000004407167227 */ /* 0x000fe200078e00ff */
[-C--:B------:R-:W-:Y:S02]  /*48d0*/  @P2 SHF.R.U32.HI R3, RZ, R69.reuse, R20 ;  /* 0x00000045ff032219 */ /* 0x080fe40000011614 */
[----:B------:R-:W-:Y:S02]  /*48e0*/  SHF.R.U32.HI R20, RZ, R170, R21 ;  /* 0x000000aaff147219 */ /* 0x000fe40000011615 */
[----:B------:R-:W-:Y:S01]  /*48f0*/  @P2 SHF.R.U32.HI R7, RZ, R69, R22 ;  /* 0x00000045ff072219 */ /* 0x000fe20000011616 */
[C---:B------:R-:W-:Y:S01]  /*4900*/  IMAD R2, R72.reuse, R3, RZ ;  /* 0x0000000348027224 */ /* 0x040fe200078e02ff */
[----:B------:R-:W-:Y:S02]  /*4910*/  SEL R5, R75, R20, !P0 ;  /* 0x000000144b057207 */ /* 0x000fe40004000000 */
[----:B------:R-:W-:Y:S01]  /*4920*/  SEL R3, R77, R24, !P3 ;  /* 0x000000184d037207 */ /* 0x000fe20005800000 */
[----:B------:R-:W-:Y:S01]  /*4930*/  IMAD R4, R72, R7, RZ ;  /* 0x0000000748047224 */ /* 0x000fe200078e02ff */
[C---:B------:R-:W-:Y:S01]  /*4940*/  ISETP.GE.AND P0, PT, R5.reuse, R2, PT ;  /* 0x000000020500720c */ /* 0x040fe20003f06270 */
[----:B------:R-:W-:Y:S03]  /*4950*/  IMAD.HI.U32 R6, R5, R68, RZ ;  /* 0x0000004405067227 */ /* 0x000fe600078e00ff */
[----:B------:R-:W-:Y:S01]  /*4960*/  ISETP.GE.OR P0, PT, R3, R4, P0 ;  /* 0x000000040300720c */ /* 0x000fe20000706670 */
[----:B------:R-:W-:Y:S01]  /*4970*/  IMAD.MOV R4, RZ, RZ, -R3 ;  /* 0x000000ffff047224 */ /* 0x000fe200078e0a03 */
[-C--:B------:R-:W-:Y:S03]  /*4980*/  SHF.R.U32.HI R6, RZ, R69.reuse, R6 ;  /* 0x00000045ff067219 */ /* 0x080fe60000011606 */
[----:B------:R-:W-:Y:S01]  /*4990*/  IMAD R77, R74, R4, R77 ;  /* 0x000000044a4d7224 */ /* 0x000fe200078e024d */
[----:B------:R-:W-:Y:S05]  /*49a0*/  SEL R15, R5, R6, !P2 ;  /* 0x00000006050f7207 */ /* 0x000fea0005000000 */
[----:B------:R-:W-:Y:S02]  /*49b0*/  IMAD.MOV R6, RZ, RZ, -R15 ;  /* 0x000000ffff067224 */ /* 0x000fe400078e0a0f */
[C---:B------:R-:W-:Y:S04]  /*49c0*/  @!P0 IMAD.HI.U32 R2, R3.reuse, R68, RZ ;  /* 0x0000004403028227 */ /* 0x040fe800078e00ff */
[----:B------:R-:W-:Y:S01]  /*49d0*/  IMAD R6, R72, R6, R5 ;  /* 0x0000000648067224 */ /* 0x000fe200078e0205 */
[----:B------:R-:W-:Y:S04]  /*49e0*/  @!P0 SHF.R.U32.HI R2, RZ, R69, R2 ;  /* 0x00000045ff028219 */ /* 0x000fe80000011602 */
[----:B------:R-:W-:Y:S02]  /*49f0*/  @!P0 SEL R0, R3, R2, !P2 ;  /* 0x0000000203008207 */ /* 0x000fe40005000000 */
[----:B------:R-:W-:Y:S02]  /*4a00*/  IADD3 R2, PT, PT, -R5, RZ, RZ ;  /* 0x000000ff05027210 */ /* 0x000fe40007ffe1ff */
[----:B------:R-:W-:Y:S01]  /*4a10*/  @!P0 IADD3 R8, PT, PT, R15, -R0, RZ ;  /* 0x800000000f088210 */ /* 0x000fe20007ffe0ff */
[----:B------:R-:W-:Y:S02]  /*4a20*/  @!P0 IMAD R0, R7, R6, R0 ;  /* 0x0000000607008224 */ /* 0x000fe400078e0200 */
[----:B------:R-:W-:Y:S02]  /*4a30*/  IMAD R75, R70, R2, R75 ;  /* 0x00000002464b7224 */ /* 0x000fe400078e024b */
[----:B------:R-:W-:Y:S02]  /*4a40*/  @!P0 IMAD R5, R8, R72, R3 ;  /* 0x0000004808058224 */ /* 0x000fe400078e0203 */
[----:B------:R-:W-:Y:S04]  /*4a50*/  @!P0 IMAD.MOV.U32 R3, RZ, RZ, R0 ;  /* 0x000000ffff038224 */ /* 0x000fe800078e0000 */
[----:B------:R-:W-:Y:S02]  /*4a60*/  IMAD R77, R3, R74, R77 ;  /* 0x0000004a034d7224 */ /* 0x000fe400078e024d */
[----:B------:R-:W-:Y:S07]  /*4a70*/  IMAD R75, R5, R70, R75 ;  /* 0x00000046054b7224 */ /* 0x000fee00078e024b */
.L_x_79:
[----:B------:R-:W-:Y:S01]  /*4a80*/  @!P1 IMAD.HI.U32 R0, R77, R12, RZ ;  /* 0x0000000c4d009227 */ /* 0x000fe200078e00ff */
[----:B-1----:R-:W-:Y:S01]  /*4a90*/  @!P1 ISETP.NE.AND P0, PT, R10, 0x1, PT ;  /* 0x000000010a00980c */ /* 0x002fe20003f05270 */
[----:B------:R-:W-:Y:S01]  /*4aa0*/  ULOP3.LUT UP0, URZ, UR42, 0x1b0, URZ, 0xc0, !UPT ;  /* 0x000001b02aff7892 */ /* 0x000fe2000f80c0ff */
[----:B------:R-:W-:Y:S01]  /*4ab0*/  @!P1 ISETP.NE.AND P2, PT, R9, 0x1, PT ;  /* 0x000000010900980c */ /* 0x000fe20003f45270 */
[----:B------:R-:W-:Y:S01]  /*4ac0*/  @!P1 IMAD.HI.U32 R3, R75, R11, RZ ;  /* 0x0000000b4b039227 */ /* 0x000fe200078e00ff */
[----:B------:R-:W-:Y:S02]  /*4ad0*/  @!P1 SHF.R.U32.HI R0, RZ, R13, R0 ;  /* 0x0000000dff009219 */ /* 0x000fe40000011600 */
[----:B------:R-:W-:Y:S01]  /*4ae0*/  @P4 SHF.R.U32.HI R171, RZ, 0x10, R17 ;  /* 0x00000010ffab4819 */ /* 0x000fe20000011611 */
[----:B------:R-:W-:Y:S01]  /*4af0*/  VIADD R181, R181, 0x1 ;  /* 0x00000001b5b57836 */ /* 0x000fe20000000000 */
[----:B------:R-:W-:Y:S02]  /*4b00*/  @!P1 SHF.R.U32.HI R2, RZ, R14, R3 ;  /* 0x0000000eff029219 */ /* 0x000fe40000011603 */
[----:B------:R-:W-:Y:S02]  /*4b10*/  @!P1 SEL R3, R77, R0, !P2 ;  /* 0x000000004d039207 */ /* 0x000fe40005000000 */
[----:B------:R-:W-:Y:S05]  /*4b20*/  @!P1 SEL R2, R75, R2, !P0 ;  /* 0x000000024b029207 */ /* 0x000fea0004000000 */
[----:B------:R-:W-:Y:S02]  /*4b30*/  @!P1 IMAD.IADD R0, R2, 0x1, -R3 ;  /* 0x0000000102009824 */ /* 0x000fe400078e0a03 */
[----:B------:R-:W-:Y:S02]  /*4b40*/  @!P1 IMAD.IADD R2, R3, 0x1, -R2 ;  /* 0x0000000103029824 */ /* 0x000fe400078e0a02 */
[----:B------:R-:W-:Y:S02]  /*4b50*/  @!P1 IMAD R77, R0, R9, R77 ;  /* 0x00000009004d9224 */ /* 0x000fe400078e024d */
[----:B------:R-:W-:Y:S01]  /*4b60*/  @!P1 IMAD R75, R2, R10, R75 ;  /* 0x0000000a024b9224 */ /* 0x000fe200078e024b */
[----:B------:R-:W-:Y:S06]  /*4b70*/  BRA.U !UP0, `(.L_x_80) ;  /* 0x0000000108407547 */ /* 0x000fec000b800000 */
[----:B------:R-:W1:Y:S01]  /*4b80*/  LDCU.64 UR8, c[0x4][0x80] ;  /* 0x01001000ff0877ac */ /* 0x000e620008000a00 */
[----:B------:R-:W-:Y:S01]  /*4b90*/  MOV R3, 0x0 ;  /* 0x0000000000037802 */ /* 0x000fe20000000f00 */
[----:B------:R-:W-:Y:S02]  /*4ba0*/  HFMA2 R12, -RZ, RZ, 0, 5.9604644775390625e-08 ;  /* 0x00000001ff0c7431 */ /* 0x000fe400000001ff */
[----:B------:R-:W-:Y:S02]  /*4bb0*/  IMAD.MOV.U32 R8, RZ, RZ, 0x70 ;  /* 0x00000070ff087424 */ /* 0x000fe400078e00ff */
[----:B------:R-:W-:Y:S01]  /*4bc0*/  IMAD.MOV.U32 R13, RZ, RZ, RZ ;  /* 0x000000ffff0d7224 */ /* 0x000fe200078e00ff */
[----:B------:R-:W2:Y:S01]  /*4bd0*/  LDCU.64 UR6, c[0x4][0x88] ;  /* 0x01001100ff0677ac */ /* 0x000ea20008000a00 */
[----:B------:R-:W3:Y:S01]  /*4be0*/  LDC.64 R2, c[0x4][R3] ;  /* 0x0100000003027b82 */ /* 0x000ee20000000a00 */
[----:B------:R-:W4:Y:S01]  /*4bf0*/  LDCU.64 UR4, c[0x4][0x8] ;  /* 0x01000100ff0477ac */ /* 0x000f220008000a00 */
[----:B-1----:R-:W-:Y:S01]  /*4c00*/  MOV R5, UR9 ;  /* 0x0000000900057c02 */ /* 0x002fe20008000f00 */
[----:B------:R-:W-:Y:S01]  /*4c10*/  IMAD.U32 R4, RZ, RZ, UR8 ;  /* 0x00000008ff047e24 */ /* 0x000fe2000f8e00ff */
[----:B--2---:R-:W-:Y:S01]  /*4c20*/  MOV R7, UR7 ;  /* 0x0000000700077c02 */ /* 0x004fe20008000f00 */
[----:B------:R-:W-:Y:S01]  /*4c30*/  IMAD.U32 R6, RZ, RZ, UR6 ;  /* 0x00000006ff067e24 */ /* 0x000fe2000f8e00ff */
[----:B----4-:R-:W-:Y:S01]  /*4c40*/  MOV R11, UR5 ;  /* 0x00000005000b7c02 */ /* 0x010fe20008000f00 */
[----:B------:R-:W-:Y:S02]  /*4c50*/  IMAD.U32 R10, RZ, RZ, UR4 ;  /* 0x00000004ff0a7e24 */ /* 0x000fe4000f8e00ff */
[----:B------:R-:W-:Y:S07]  /*4c60*/  LEPC R20, `(.L_x_80) ;  /* 0x000000001014794e */ /* 0x000fee0000000000 */
[----:B---3-5:R-:W-:Y:S05]  /*4c70*/  CALL.ABS.NOINC R2 ;  /* 0x0000000002007343 */ /* 0x028fea0003c00000 */
.L_x_80:
[----:B------:R-:W-:Y:S01]  /*4c80*/  LOP3.LUT P0, RZ, R179, 0x1b0, RZ, 0xc0, !PT ;  /* 0x000001b0b3ff7812 */ /* 0x000fe2000780c0ff */
[----:B------:R-:W-:Y:S11]  /*4c90*/  BSSY.RECONVERGENT B6, `(.L_x_81) ;  /* 0x0000013000067945 */ /* 0x000ff60003800200 */
[----:B------:R-:W-:Y:S01]  /*4ca0*/  @!UPT UIADD3 URZ, UPT, UPT, URZ, URZ, URZ ;  /* 0x000000fffffff290 */ /* 0x000fe2000fffe0ff */
[----:B------:R-:W-:Y:S05]  /*4cb0*/  @!P0 BRA `(.L_x_82) ;  /* 0x0000000000408947 */ /* 0x000fea0003800000 */
        /* <DEDUP_REMOVED lines=16> */
.L_x_82:
[----:B------:R-:W-:Y:S05]  /*4dc0*/  BSYNC.RECONVERGENT B6 ;  /* 0x0000000000067941 */ /* 0x000fea0003800200 */
.L_x_81:
[----:B------:R-:W-:Y:S01]  /*4dd0*/  ISETP.NE.U32.AND P3, PT, R150, RZ, PT ;  /* 0x000000ff9600720c */ /* 0x000fe20003f65070 */
[----:B------:R-:W-:Y:S01]  /*4de0*/  UISETP.NE.AND UP1, UPT, UR44, URZ, UPT ;  /* 0x000000ff2c00728c */ /* 0x000fe2000bf25270 */
[----:B------:R-:W-:Y:S02]  /*4df0*/  ISETP.NE.U32.AND P4, PT, R146, RZ, PT ;  /* 0x000000ff9200720c */ /* 0x000fe40003f85070 */
[----:B------:R-:W-:Y:S02]  /*4e00*/  ISETP.NE.AND.EX P3, PT, R151, RZ, PT, P3 ;  /* 0x000000ff9700720c */ /* 0x000fe40003f65330 */
[----:B------:R-:W-:Y:S02]  /*4e10*/  PLOP3.LUT P1, PT, PT, PT, PT, 0x8, 0x80 ;  /* 0x000000000080781c */ /* 0x000fe40003f2e170 */
[----:B------:R-:W-:Y:S02]  /*4e20*/  PLOP3.LUT P0, PT, PT, PT, UP1, 0x80, 0x8 ;  /* 0x000000000008781c */ /* 0x000fe40003f0f018 */
[----:B------:R-:W-:Y:S02]  /*4e30*/  ISETP.NE.AND.EX P4, PT, R147, RZ, PT, P4 ;  /* 0x000000ff9300720c */ /* 0x000fe40003f85340 */
[----:B------:R-:W1:Y:S09]  /*4e40*/  @UP1 LDCU.64 UR4, c[0x0][0x888] ;  /* 0x00011100ff0417ac */ /* 0x000e720008000a00 */
[----:B------:R-:W-:Y:S01]  /*4e50*/  @P0 PLOP3.LUT P1, PT, P3, PT, PT, 0x80, 0x8 ;  /* 0x000000000008081c */ /* 0x000fe20001f2f070 */
[----:B-1----:R-:W-:Y:S04]  /*4e60*/  @UP1 UISETP.NE.U32.AND UP0, UPT, UR4, URZ, UPT ;  /* 0x000000ff0400128c */ /* 0x002fe8000bf05070 */
[----:B------:R-:W-:Y:S04]  /*4e70*/  @UP1 UISETP.NE.AND.EX UP0, UPT, UR5, URZ, UPT, UP0 ;  /* 0x000000ff0500128c */ /* 0x000fe8000bf05300 */
[----:B------:R-:W-:Y:S01]  /*4e80*/  @UP1 USEL UR4, URZ, 0xffffffff, UP0 ;  /* 0xffffffffff041887 */ /* 0x000fe20008000000 */
[----:B------:R-:W-:Y:S11]  /*4e90*/  @!P3 BRA `(.L_x_83) ;  /* 0x00000000002cb947 */ /* 0x000ff60003800000 */
[----:B------:R-:W-:Y:S01]  /*4ea0*/  ISETP.NE.U32.AND P2, PT, R148, RZ, PT ;  /* 0x000000ff9400720c */ /* 0x000fe20003f45070 */
[----:B------:R-:W-:Y:S03]  /*4eb0*/  IMAD.MOV.U32 R164, RZ, RZ, 0x1 ;  /* 0x00000001ffa47424 */ /* 0x000fe600078e00ff */
[----:B------:R-:W-:Y:S11]  /*4ec0*/  ISETP.NE.AND.EX P2, PT, R149, RZ, PT, P2 ;  /* 0x000000ff9500720c */ /* 0x000ff60003f45320 */
[----:B------:R-:W-:Y:S02]  /*4ed0*/  @!UPT UIADD3 URZ, UPT, UPT, URZ, URZ, URZ ;  /* 0x000000fffffff290 */ /* 0x000fe4000fffe0ff */
[----:B------:R-:W1:Y:S01]  /*4ee0*/  @P2 LDC.64 R2, c[0x0][0x888] ;  /* 0x00022200ff022b82 */ /* 0x000e620000000a00 */
[----:B------:R-:W-:Y:S04]  /*4ef0*/  @P2 IMAD R0, R150, UR36, RZ ;  /* 0x0000002496002c24 */ /* 0x000fe8000f8e02ff */
[----:B-1----:R-:W-:Y:S04]  /*4f00*/  @P2 IMAD.WIDE R2, R0, 0x4, R2 ;  /* 0x0000000400022825 */ /* 0x002fe800078e0202 */
[----:B------:R-:W-:Y:S01]  /*4f10*/  HFMA2 R0, -RZ, RZ, 0, 5.9604644775390625e-08 ;  /* 0x00000001ff007431 */ /* 0x000fe200000001ff */
[----:B-----5:R1:W5:Y:S04]  /*4f20*/  @P2 LDG.E R81, desc[UR40][R2.64] ;  /* 0x0000002802512981 */ /* 0x020368000c1e1900 */
[----:B------:R-:W-:Y:S01]  /*4f30*/  @!P2 PRMT R164, R0, 0x7610, R164 ;  /* 0x0000761000a4a816 */ /* 0x000fe200000000a4 */
[----:B-1----:R-:W2:Y:S06]  /*4f40*/  @!P2 LDC R81, c[0x0][0x880] ;  /* 0x00022000ff51ab82 */ /* 0x002eac0000000800 */
.L_x_83:
[----:B------:R-:W-:Y:S05]  /*4f50*/  @!P4 BRA `(.L_x_84) ;  /* 0x000000000020c947 */ /* 0x000fea0003800000 */
[----:B------:R-:W-:Y:S04]  /*4f60*/  ISETP.NE.U32.AND P2, PT, R144, RZ, PT ;  /* 0x000000ff9000720c */ /* 0x000fe80003f45070 */
[----:B------:R-:W-:Y:S11]  /*4f70*/  ISETP.NE.AND.EX P2, PT, R145, RZ, PT, P2 ;  /* 0x000000ff9100720c */ /* 0x000ff60003f45320 */
[----:B------:R-:W-:Y:S02]  /*4f80*/  @!UPT UIADD3 URZ, UPT, UPT, URZ, URZ, URZ ;  /* 0x000000fffffff290 */ /* 0x000fe4000fffe0ff */
[----:B------:R-:W1:Y:S01]  /*4f90*/  @P2 LDC.64 R2, c[0x0][0x8a8] ;  /* 0x00022a00ff022b82 */ /* 0x000e620000000a00 */
[----:B------:R-:W-:Y:S04]  /*4fa0*/  @P2 IMAD R0, R146, UR36, RZ ;  /* 0x0000002492002c24 */ /* 0x000fe8000f8e02ff */
[----:B-1----:R-:W-:Y:S05]  /*4fb0*/  @P2 IMAD.WIDE R2, R0, 0x4, R2 ;  /* 0x0000000400022825 */ /* 0x002fea00078e0202 */
[----:B-----5:R1:W5:Y:S02]  /*4fc0*/  @P2 LDG.E R78, desc[UR40][R2.64] ;  /* 0x00000028024e2981 */ /* 0x020364000c1e1900 */
[----:B-1----:R-:W3:Y:S02]  /*4fd0*/  @!P2 LDC R78, c[0x0][0x8a0] ;  /* 0x00022800ff4eab82 */ /* 0x002ee40000000800 */
.L_x_84:
[----:B--2--5:R-:W-:Y:S01]  /*4fe0*/  @P0 FSETP.NEU.AND P4, PT, R81, RZ, PT ;  /* 0x000000ff5100020b */ /* 0x024fe20003f8d000 */
[----:B------:R-:W-:Y:S01]  /*4ff0*/  IMAD.U32 R0, RZ, RZ, UR4 ;  /* 0x00000004ff007e24 */ /* 0x000fe2000f8e00ff */
[----:B------:R-:W-:Y:S01]  /*5000*/  @P0 LOP3.LUT P2, RZ, R164, 0xff, RZ, 0xc0, !PT ;  /* 0x000000ffa4ff0812 */ /* 0x000fe2000784c0ff */
[----:B------:R-:W-:Y:S01]  /*5010*/  BSSY B1, `(.L_x_85) ;  /* 0x000003d000017945 */ /* 0x000fe20003800000 */
[----:B------:R-:W-:Y:S01]  /*5020*/  @P0 SEL R3, RZ, 0xffffffff, P4 ;  /* 0xffffffffff030807 */ /* 0x000fe20002000000 */
[C---:B------:R-:W-:Y:S01]  /*5030*/  IMAD R64, R76.reuse, 0x40, R79 ;  /* 0x000000404c407824 */ /* 0x040fe200078e024f */
[----:B------:R-:W-:Y:S02]  /*5040*/  LEA R156, R76, UR43, 0x3 ;  /* 0x0000002b4c9c7c11 */ /* 0x000fe4000f8e18ff */
[----:B------:R-:W-:Y:S02]  /*5050*/  CS2R R86, SRZ ;  /* 0x0000000000567805 */ /* 0x000fe4000001ff00 */
[----:B------:R-:W-:Y:S02]  /*5060*/  @P1 SEL R3, R0, R3, !P2 ;  /* 0x0000000300031207 */ /* 0x000fe40005000000 */
[----:B------:R-:W-:Y:S02]  /*5070*/  CS2R R84, SRZ ;  /* 0x0000000000547805 */ /* 0x000fe4000001ff00 */
[----:B------:R-:W-:Y:S02]  /*5080*/  SHF.L.U32 R5, R175, 0x1f, RZ ;  /* 0x0000001faf057819 */ /* 0x000fe400000006ff */
[----:B------:R-:W-:Y:S02]  /*5090*/  CS2R R90, SRZ ;  /* 0x00000000005a7805 */ /* 0x000fe4000001ff00 */
[----:B------:R-:W-:Y:S02]  /*50a0*/  @P0 LOP3.LUT R3, R3, 0x1, RZ, 0xc0, !PT ;  /* 0x0000000103030812 */ /* 0x000fe400078ec0ff */
[----:B------:R-:W-:Y:S02]  /*50b0*/  CS2R R88, SRZ ;  /* 0x0000000000587805 */ /* 0x000fe4000001ff00 */
[----:B------:R-:W-:Y:S02]  /*50c0*/  PLOP3.LUT P5, PT, PT, PT, PT, 0x8, 0x80 ;  /* 0x000000000080781c */ /* 0x000fe40003fae170 */
[----:B------:R-:W-:Y:S02]  /*50d0*/  CS2R R98, SRZ ;  /* 0x0000000000627805 */ /* 0x000fe4000001ff00 */
[----:B------:R-:W-:Y:S02]  /*50e0*/  ISETP.NE.U32.OR P1, PT, R3, 0x1, !P0 ;  /* 0x000000010300780c */ /* 0x000fe40004725470 */
[----:B------:R-:W-:Y:S02]  /*50f0*/  CS2R R96, SRZ ;  /* 0x0000000000607805 */ /* 0x000fe4000001ff00 */
[----:B------:R-:W-:Y:S02]  /*5100*/  CS2R R94, SRZ ;  /* 0x00000000005e7805 */ /* 0x000fe4000001ff00 */
[----:B------:R-:W-:Y:S07]  /*5110*/  CS2R R92, SRZ ;  /* 0x00000000005c7805 */ /* 0x000fee000001ff00 */
[----:B------:R-:W-:Y:S04]  /*5120*/  @P1 SHF.L.U32 R2, R173, 0x1f, RZ ;  /* 0x0000001fad021819 */ /* 0x000fe800000006ff */
[----:B------:R-:W1:Y:S01]  /*5130*/  @P1 SYNCS.PHASECHK.TRANS64.TRYWAIT P0, [UR43+0x50], R2 ;  /* 0x00005002ff0015a7 */ /* 0x000e62000800112b */
[----:B------:R2:W4:Y:S01]  /*5140*/  SYNCS.PHASECHK.TRANS64.TRYWAIT P4, [R156+URZ+0x90], R5 ;  /* 0x000090059c0075a7 */ /* 0x00052200080811ff */
[----:B-1----:R-:W-:Y:S01]  /*5150*/  @P1 PLOP3.LUT P5, PT, P0, PT, PT, 0x8, 0x80 ;  /* 0x000000000080181c */ /* 0x002fe200007ae170 */
[----:B------:R-:W-:Y:S01]  /*5160*/  @!UPT UIADD3 URZ, UPT, UPT, URZ, URZ, URZ ;  /* 0x000000fffffff290 */ /* 0x000fe2000fffe0ff */
[----:B--2-4-:R-:W-:Y:S11]  /*5170*/  @!P1 BRA `(.L_x_86) ;  /* 0x0000000000989947 */ /* 0x014ff60003800000 */
[----:B------:R-:W-:Y:S01]  /*5180*/  ISETP.NE.U32.AND P0, PT, RZ, UR38, PT ;  /* 0x00000026ff007c0c */ /* 0x000fe2000bf05070 */
[----:B------:R-:W-:Y:S01]  /*5190*/  BSSY B0, `(.L_x_87) ;  /* 0x0000016000007945 */ /* 0x000fe20003800000 */
[----:B------:R-:W-:Y:S02]  /*51a0*/  FSETP.NEU.AND P2, PT, R81, RZ, PT ;  /* 0x000000ff5100720b */ /* 0x000fe40003f4d000 */
[----:B------:R-:W-:Y:S02]  /*51b0*/  CS2R R94, SRZ ;  /* 0x00000000005e7805 */ /* 0x000fe4000001ff00 */
[----:B------:R-:W-:Y:S02]  /*51c0*/  ISETP.NE.AND.EX P0, PT, RZ, UR39, PT, P0 ;  /* 0x00000027ff007c0c */ /* 0x000fe4000bf05300 */
[----:B------:R-:W-:Y:S02]  /*51d0*/  CS2R R92, SRZ ;  /* 0x00000000005c7805 */ /* 0x000fe4000001ff00 */
[----:B------:R-:W-:Y:S02]  /*51e0*/  LOP3.LUT P1, RZ, R164, 0xff, RZ, 0xc0, !PT ;  /* 0x000000ffa4ff7812 */ /* 0x000fe4000782c0ff */
[----:B------:R-:W-:Y:S02]  /*51f0*/  CS2R R98, SRZ ;  /* 0x0000000000627805 */ /* 0x000fe4000001ff00 */
[----:B------:R-:W-:Y:S02]  /*5200*/  SEL R0, RZ, 0xffffffff, P2 ;  /* 0xffffffffff007807 */ /* 0x000fe40001000000 */
[----:B------:R-:W-:Y:S02]  /*5210*/  CS2R R96, SRZ ;  /* 0x0000000000607805 */ /* 0x000fe4000001ff00 */
[----:B------:R-:W-:Y:S02]  /*5220*/  SEL R3, RZ, 0xffffffff, P0 ;  /* 0xffffffffff037807 */ /* 0x000fe40000000000 */
[----:B------:R-:W-:Y:S02]  /*5230*/  CS2R R90, SRZ ;  /* 0x00000000005a7805 */ /* 0x000fe4000001ff00 */
[----:B------:R-:W-:Y:S02]  /*5240*/  CS2R R88, SRZ ;  /* 0x0000000000587805 */ /* 0x000fe4000001ff00 */
[----:B------:R-:W-:Y:S02]  /*5250*/  CS2R R86, SRZ ;  /* 0x0000000000567805 */ /* 0x000fe4000001ff00 */
[----:B------:R-:W-:Y:S02]  /*5260*/  @P3 SEL R0, R3, R0, !P1 ;  /* 0x0000000003003207 */ /* 0x000fe40004800000 */
[----:B------:R-:W-:Y:S02]  /*5270*/  CS2R R84, SRZ ;  /* 0x0000000000547805 */ /* 0x000fe4000001ff00 */
[----:B------:R-:W-:Y:S04]  /*5280*/  LOP3.LUT R0, R0, 0x1, RZ, 0xc0, !PT ;  /* 0x0000000100007812 */ /* 0x000fe800078ec0ff */
[----:B------:R-:W-:Y:S01]  /*5290*/  ISETP.NE.U32.AND P0, PT, R0, 0x1, PT ;  /* 0x000000010000780c */ /* 0x000fe20003f05070 */
[----:B------:R-:W-:Y:S01]  /*52a0*/  @!UPT UIADD3 URZ, UPT, UPT, URZ, URZ, URZ ;  /* 0x000000fffffff290 */ /* 0x000fe2000fffe0ff */
[----:B------:R-:W-:Y:S11]  /*52b0*/  @!P5 BRA `(.L_x_88) ;  /* 0x00000000000cd947 */ /* 0x000ff60003800000 */
[----:B------:R-:W-:Y:S04]  /*52c0*/  SHF.L.U32 R3, R173, 0x1f, RZ ;  /* 0x0000001fad037819 */ /* 0x000fe800000006ff */
[----:B------:R-:W1:Y:S02]  /*52d0*/  SYNCS.PHASECHK.TRANS64.TRYWAIT P1, [UR43+0x50], R3 ;  /* 0x00005003ff0075a7 */ /* 0x000e64000802112b */
[----:B-1----:R-:W-:Y:S05]  /*52e0*/  @!P1 BRA `(.L_x_89) ;  /* 0x0000001c00789947 */ /* 0x002fea0003800000 */
.L_x_88:
[----:B------:R-:W-:Y:S05]  /*52f0*/  BSYNC B0 ;  /* 0x0000000000007941 */ /* 0x000fea0003800000 */
.L_x_87:
[----:B------:R2:W4:Y:S01]  /*5300*/  @P0 LDS.128 R92, [R168+UR43+0x200] ;  /* 0x0002002ba85c0984 */ /* 0x0005220008000c00 */
[----:B------:R-:W-:Y:S01]  /*5310*/  UIADD3 UR4, UPT, UPT, UR43, 0x58, URZ ;  /* 0x000000582b047890 */ /* 0x000fe2000fffe0ff */
[----:B------:R-:W-:Y:S02]  /*5320*/  LOP3.LUT R173, R173, 0x1, RZ, 0x3c, !PT ;  /* 0x00000001adad7812 */ /* 0x000fe400078e3cff */
[----:B------:R2:W1:Y:S01]  /*5330*/  @P0 LDS.128 R96, [R178+0x10] ;  /* 0x00001000b2600984 */ /* 0x0004620000000c00 */
[----:B------:R-:W-:Y:S03]  /*5340*/  UPRMT UR4, UR37, 0x654, UR4 ;  /* 0x0000065425047896 */ /* 0x000fe60008000004 */
[----:B------:R2:W1:Y:S04]  /*5350*/  @P0 LDS.128 R88, [R177+0x20] ;  /* 0x00002000b1580984 */ /* 0x0004680000000c00 */
[----:B------:R2:W1:Y:S01]  /*5360*/  @P0 LDS.128 R84, [R176+0x30] ;  /* 0x00003000b0540984 */ /* 0x0004620000000c00 */
[----:B------:R-:W-:Y:S01]  /*5370*/  @!PT LDS RZ, [RZ] ;  /* 0x00000000fffff984 */ /* 0x000fe20000000800 */
[----:B------:R-:W-:Y:S01]  /*5380*/  @!PT LDS RZ, [RZ] ;  /* 0x00000000fffff984 */ /* 0x000fe20000000800 */
[----:B------:R-:W-:Y:S01]  /*5390*/  @!PT LDS RZ, [RZ] ;  /* 0x00000000fffff984 */ /* 0x000fe20000000800 */
[----:B------:R-:W-:Y:S01]  /*53a0*/  @!PT LDS RZ, [RZ] ;  /* 0x00000000fffff984 */ /* 0x000fe20000000800 */
[----:B------:R5:W-:Y:S06]  /*53b0*/  MEMBAR.ALL.CTA ;  /* 0x0000000000007992 */ /* 0x000bec0000008000 */
[----:B-----5:R-:W5:Y:S02]  /*53c0*/  FENCE.VIEW.ASYNC.S ;  /* 0x00000000000073c6 */ /* 0x020f640000000000 */
[----:B-----5:R-:W-:Y:S01]  /*53d0*/  SYNCS.ARRIVE.TRANS64.RED.A1T0 RZ, [UR4], RZ ;  /* 0x000000ffffff79a7 */ /* 0x020fe20008100404 */
.L_x_86:
[----:B------:R-:W-:Y:S05]  /*53e0*/  BSYNC B1 ;  /* 0x0000000000017941 */ /* 0x000fea0003800000 */
.L_x_85:
[----:B-1----:R-:W-:Y:S04]  /*53f0*/  SHF.R.U32.HI R0, RZ, 0x15, R64 ;  /* 0x00000015ff007819 */ /* 0x002fe80000011640 */
[----:B------:R-:W-:Y:S01]  /*5400*/  LOP3.LUT P0, RZ, R0, 0x3, R169, 0x48, !PT ;  /* 0x0000000300ff7812 */ /* 0x000fe200078048a9 */
[----:B------:R-:W-:Y:S01]  /*5410*/  @!UPT UIADD3 URZ, UPT, UPT, URZ, URZ, URZ ;  /* 0x000000fffffff290 */ /* 0x000fe2000fffe0ff */
[----:B------:R-:W-:Y:S11]  /*5420*/  @P4 BRA `(.L_x_90) ;  /* 0x0000000000084947 */ /* 0x000ff60003800000 */
[----:B------:R-:W1:Y:S02]  /*5430*/  SYNCS.PHASECHK.TRANS64.TRYWAIT P1, [R156+URZ+0x90], R5 ;  /* 0x000090059c0075a7 */ /* 0x000e6400080211ff */
[----:B-1----:R-:W-:Y:S05]  /*5440*/  @!P1 BRA `(.L_x_91) ;  /* 0x0000001c00389947 */ /* 0x002fea0003800000 */
.L_x_90:
[----:B------:R-:W-:Y:S05]  /*5450*/  @!P0 BRA `(.L_x_92) ;  /* 0x0000000000408947 */ /* 0x000fea0003800000 */
[----:B------:R-:W1:Y:S01]  /*5460*/  LDCU.64 UR8, c[0x4][0x70] ;  /* 0x01000e00ff0877ac */ /* 0x000e620008000a00 */
[----:B------:R-:W-:Y:S01]  /*5470*/  MOV R3, 0x0 ;  /* 0x0000000000037802 */ /* 0x000fe20000000f00 */
[----:B------:R-:W-:Y:S02]  /*5480*/  HFMA2 R12, -RZ, RZ, 0, 5.9604644775390625e-08 ;  /* 0x00000001ff0c7431 */ /* 0x000fe400000001ff */
[----:B------:R-:W-:Y:S02]  /*5490*/  IMAD.MOV.U32 R8, RZ, RZ, 0x192 ;  /* 0x00000192ff087424 */ /* 0x000fe400078e00ff */
[----:B------:R-:W-:Y:S01]  /*54a0*/  IMAD.MOV.U32 R13, RZ, RZ, RZ ;  /* 0x000000ffff0d7224 */ /* 0x000fe200078e00ff */
[----:B------:R-:W5:Y:S01]  /*54b0*/  LDCU.64 UR6, c[0x4][0x78] ;  /* 0x01000f00ff0677ac */ /* 0x000f620008000a00 */
[----:B------:R-:W2:Y:S01]  /*54c0*/  LDC.64 R2, c[0x4][R3] ;  /* 0x0100000003027b82 */ /* 0x000ea20000000a00 */
[----:B------:R-:W3:Y:S01]  /*54d0*/  LDCU.64 UR4, c[0x4][0x10] ;  /* 0x01000200ff0477ac */ /* 0x000ee20008000a00 */
[----:B-1----:R-:W-:Y:S01]  /*54e0*/  MOV R5, UR9 ;  /* 0x0000000900057c02 */ /* 0x002fe20008000f00 */
[----:B------:R-:W-:Y:S01]  /*54f0*/  IMAD.U32 R4, RZ, RZ, UR8 ;  /* 0x00000008ff047e24 */ /* 0x000fe2000f8e00ff */
[----:B-----5:R-:W-:Y:S01]  /*5500*/  MOV R7, UR7 ;  /* 0x0000000700077c02 */ /* 0x020fe20008000f00 */
[----:B------:R-:W-:Y:S01]  /*5510*/  IMAD.U32 R6, RZ, RZ, UR6 ;  /* 0x00000006ff067e24 */ /* 0x000fe2000f8e00ff */
[----:B---3--:R-:W-:Y:S01]  /*5520*/  MOV R11, UR5 ;  /* 0x00000005000b7c02 */ /* 0x008fe20008000f00 */
[----:B------:R-:W-:Y:S02]  /*5530*/  IMAD.U32 R10, RZ, RZ, UR4 ;  /* 0x00000004ff0a7e24 */ /* 0x000fe4000f8e00ff */
[----:B------:R-:W-:Y:S07]  /*5540*/  LEPC R20, `(.L_x_92) ;  /* 0x000000001014794e */ /* 0x000fee0000000000 */
[----:B--2-4-:R-:W-:Y:S05]  /*5550*/  CALL.ABS.NOINC R2 ;  /* 0x0000000002007343 */ /* 0x014fea0003c00000 */
.L_x_92:
[----:B------:R-:W-:Y:S01]  /*5560*/  LOP3.LUT P0, RZ, R166, 0x60, RZ, 0xc0, !PT ;  /* 0x00000060a6ff7812 */ /* 0x000fe2000780c0ff */
[----:B------:R-:W-:Y:S05]  /*5570*/  WARPSYNC.ALL ;  /* 0x0000000000007948 */ /* 0x000fea0003800000 */
[----:B------:R-:W-:Y:S01]  /*5580*/  R2UR UR4, R64 ;  /* 0x00000000400472ca */ /* 0x000fe200000e0000 */
[----:B------:R-:W-:Y:S01]  /*5590*/  BSSY.RECONVERGENT B0, `(.L_x_93) ;  /* 0x0000121000007945 */ /* 0x000fe20003800200 */
[-C--:B----4-:R-:W-:Y:S02]  /*55a0*/  F2FP.F16.E5M2.UNPACK_B R82, R92.reuse ;  /* 0x0000005cff52723e */ /* 0x090fe400020004ff */
[----:B------:R-:W-:Y:S02]  /*55b0*/  F2FP.F16.E5M2.UNPACK_B R109, R92.H1 ;  /* 0x0000005cff6d723e */ /* 0x000fe400030004ff */
[-C--:B------:R-:W-:Y:S01]  /*55c0*/  F2FP.F16.E5M2.UNPACK_B R107, R93.reuse ;  /* 0x0000005dff6b723e */ /* 0x080fe200020004ff */
[--C-:B------:R-:W-:Y:S01]  /*55d0*/  HADD2.F32 R80, -RZ, R82.reuse.H0_H0 ;  /* 0x20000052ff507230 */ /* 0x100fe20000004100 */
[----:B------:R-:W-:Y:S01]  /*55e0*/  F2FP.F16.E5M2.UNPACK_B R105, R93.H1 ;  /* 0x0000005dff69723e */ /* 0x000fe200030004ff */
[----:B------:R-:W-:Y:S01]  /*55f0*/  HADD2.F32 R82, -RZ, R82.H1_H1 ;  /* 0x30000052ff527230 */ /* 0x000fe20000004100 */
[-C--:B------:R-:W-:Y:S01]  /*5600*/  F2FP.F16.E5M2.UNPACK_B R130, R84.reuse ;  /* 0x00000054ff82723e */ /* 0x080fe200020004ff */
[--C-:B------:R-:W-:Y:S01]  /*5610*/  HADD2.F32 R83, -RZ, R109.reuse.H0_H0 ;  /* 0x2000006dff537230 */ /* 0x100fe20000004100 */
[----:B------:R-:W-:Y:S01]  /*5620*/  F2FP.F16.E5M2.UNPACK_B R132, R84.H1 ;  /* 0x00000054ff84723e */ /* 0x000fe200030004ff */
[----:B------:R-:W3:Y:S01]  /*5630*/  LDTM.x64 R4, tmem[UR4] ;  /* 0x00000004000479ee */ /* 0x000ee20008340000 */
[----:B------:R-:W-:Y:S01]  /*5640*/  NOP ;  /* 0x0000000000007918 */ /* 0x000fe20000000000 */
[----:B------:R-:W-:Y:S01]  /*5650*/  R2UR UR5, R156 ;  /* 0x000000009c0572ca */ /* 0x000fe200000e0000 */
[--C-:B------:R-:W-:Y:S01]  /*5660*/  HADD2.F32 R129, -RZ, R130.reuse.H0_H0 ;  /* 0x20000082ff817230 */ /* 0x100fe20000004100 */
[----:B------:R-:W-:Y:S01]  /*5670*/  F2FP.F16.E5M2.UNPACK_B R93, R94 ;  /* 0x0000005eff5d723e */ /* 0x000fe200020004ff */
[----:B------:R-:W-:Y:S01]  /*5680*/  HADD2.F32 R130, -RZ, R130.H1_H1 ;  /* 0x30000082ff827230 */ /* 0x000fe20000004100 */
[-C--:B------:R-:W-:Y:S01]  /*5690*/  F2FP.F16.E5M2.UNPACK_B R134, R85.reuse ;  /* 0x00000055ff86723e */ /* 0x080fe200020004ff */
[----:B------:R-:W-:Y:S01]  /*56a0*/  HADD2.F32 R84, -RZ, R109.H1_H1 ;  /* 0x3000006dff547230 */ /* 0x000fe20000004100 */
[----:B------:R-:W-:Y:S01]  /*56b0*/  F2FP.F16.E5M2.UNPACK_B R136, R85.H1 ;  /* 0x00000055ff88723e */ /* 0x000fe200030004ff */
[--C-:B------:R-:W-:Y:S01]  /*56c0*/  HADD2.F32 R85, -RZ, R107.reuse.H0_H0 ;  /* 0x2000006bff557230 */ /* 0x100fe20000004100 */
[-C--:B------:R-:W-:Y:S01]  /*56d0*/  F2FP.F16.E5M2.UNPACK_B R138, R86.reuse ;  /* 0x00000056ff8a723e */ /* 0x080fe200020004ff */
[--C-:B------:R-:W-:Y:S01]  /*56e0*/  HADD2.F32 R133, -RZ, R134.reuse.H0_H0 ;  /* 0x20000086ff857230 */ /* 0x100fe20000004100 */
[----:B------:R-:W-:Y:S01]  /*56f0*/  F2FP.F16.E5M2.UNPACK_B R140, R86.H1 ;  /* 0x00000056ff8c723e */ /* 0x000fe200030004ff */
[----:B------:R-:W-:Y:S01]  /*5700*/  HADD2.F32 R86, -RZ, R107.H1_H1 ;  /* 0x3000006bff567230 */ /* 0x000fe20000004100 */
[----:B------:R-:W-:Y:S01]  /*5710*/  F2FP.F16.E5M2.UNPACK_B R142, R87 ;  /* 0x00000057ff8e723e */ /* 0x000fe200020004ff */
[----:B------:R-:W-:Y:S01]  /*5720*/  UIADD3 UR5, UPT, UPT, UR5, 0xb0, URZ ;  /* 0x000000b005057890 */ /* 0x000fe2000fffe0ff */
[----:B------:R-:W-:Y:S01]  /*5730*/  HADD2.F32 R134, -RZ, R134.H1_H1 ;  /* 0x30000086ff867230 */ /* 0x000fe20000004100 */
[----:B------:R-:W-:Y:S01]  /*5740*/  F2FP.F16.E5M2.UNPACK_B R114, R88 ;  /* 0x00000058ff72723e */ /* 0x000fe200020004ff */
[--C-:B------:R-:W-:Y:S01]  /*5750*/  HADD2.F32 R137, -RZ, R138.reuse.H0_H0 ;  /* 0x2000008aff897230 */ /* 0x100fe20000004100 */
[----:B------:R-:W-:Y:S01]  /*5760*/  UPRMT UR5, UR37, 0x654, UR5 ;  /* 0x0000065425057896 */ /* 0x000fe20008000005 */
[----:B------:R-:W-:Y:S01]  /*5770*/  HADD2.F32 R138, -RZ, R138.H1_H1 ;  /* 0x3000008aff8a7230 */ /* 0x000fe20000004100 */
[-C--:B------:R-:W-:Y:S01]  /*5780*/  F2FP.F16.E5M2.UNPACK_B R118, R89.reuse ;  /* 0x00000059ff76723e */ /* 0x080fe200020004ff */
[--C-:B------:R-:W-:Y:S01]  /*5790*/  HADD2.F32 R113, -RZ, R114.reuse.H0_H0 ;  /* 0x20000072ff717230 */ /* 0x100fe20000004100 */
[----:B------:R-:W-:Y:S01]  /*57a0*/  F2FP.F16.E5M2.UNPACK_B R120, R89.H1 ;  /* 0x00000059ff78723e */ /* 0x000fe200030004ff */
[C---:B---3--:R-:W-:Y:S01]  /*57b0*/  FMUL R4, R78.reuse, R4 ;  /* 0x000000044e047220 */ /* 0x048fe20000400000 */
[C---:B------:R-:W-:Y:S01]  /*57c0*/  FMUL R5, R78.reuse, R5 ;  /* 0x000000054e057220 */ /* 0x040fe20000400000 */
[C---:B------:R-:W-:Y:S01]  /*57d0*/  FMUL R8, R78.reuse, R8 ;  /* 0x000000084e087220 */ /* 0x040fe20000400000 */
[C---:B------:R-:W-:Y:S01]  /*57e0*/  FMUL R9, R78.reuse, R9 ;  /* 0x000000094e097220 */ /* 0x040fe20000400000 */
[----:B------:R-:W-:Y:S01]  /*57f0*/  SYNCS.ARRIVE.TRANS64.RED.A1T0 RZ, [UR5], RZ ;  /* 0x000000ffffff79a7 */ /* 0x000fe20008100405 */
[C---:B------:R-:W-:Y:S01]  /*5800*/  FFMA R4, R81.reuse, R80, R4 ;  /* 0x0000005051047223 */ /* 0x040fe20000000004 */
[C---:B------:R-:W-:Y:S01]  /*5810*/  FFMA R5, R81.reuse, R82, R5 ;  /* 0x0000005251057223 */ /* 0x040fe20000000005 */
[----:B------:R-:W-:Y:S02]  /*5820*/  HADD2.F32 R89, -RZ, R93.H0_H0 ;  /* 0x2000005dff597230 */ /* 0x000fe40000004100 */
[C---:B------:R-:W-:Y:S01]  /*5830*/  FMUL R12, R78.reuse, R12 ;  /* 0x0000000c4e0c7220 */ /* 0x040fe20000400000 */
        /* <DEDUP_REMOVED lines=11> */
[----:B------:R-:W-:Y:S02]  /*58f0*/  HADD2.F32 R114, -RZ, R114.H1_H1 ;  /* 0x30000072ff727230 */ /* 0x000fe40000004100 */
[C---:B------:R-:W-:Y:S01]  /*5900*/  FMUL R32, R78.reuse, R36 ;  /* 0x000000244e207220 */ /* 0x040fe20000400000 */
[C---:B------:R-:W-:Y:S01]  /*5910*/  FMUL R33, R78.reuse, R37 ;  /* 0x000000254e217220 */ /* 0x040fe20000400000 */
[--C-:B------:R-:W-:Y:S02]  /*5920*/  HADD2.F32 R117, -RZ, R118.reuse.H0_H0 ;  /* 0x20000076ff757230 */ /* 0x100fe40000004100 */
[C---:B------:R-:W-:Y:S01]  /*5930*/  FMUL R36, R78.reuse, R40 ;  /* 0x000000284e247220 */ /* 0x040fe20000400000 */
[----:B------:R-:W-:Y:S02]  /*5940*/  HADD2.F32 R118, -RZ, R118.H1_H1 ;  /* 0x30000076ff767230 */ /* 0x000fe40000004100 */
        /* <DEDUP_REMOVED lines=8> */
[----:B------:R-:W-:Y:S01]  /*59d0*/  F2FP.F16.E5M2.UNPACK_B R92, R94.H1 ;  /* 0x0000005eff5c723e */ /* 0x000fe200030004ff */
[C---:B------:R-:W-:Y:S01]  /*59e0*/  FMUL R53, R78.reuse, R57 ;  /* 0x000000394e357220 */ /* 0x040fe20000400000 */
[C---:B------:R-:W-:Y:S01]  /*59f0*/  FMUL R56, R78.reuse, R60 ;  /* 0x0000003c4e387220 */ /* 0x040fe20000400000 */
[----:B------:R-:W-:Y:S01]  /*5a00*/  F2FP.F16.E5M2.UNPACK_B R141, R87.H1 ;  /* 0x00000057ff8d723e */ /* 0x000fe200030004ff */
[C---:B------:R-:W-:Y:S01]  /*5a10*/  FMUL R57, R78.reuse, R61 ;  /* 0x0000003d4e397220 */ /* 0x040fe20000400000 */
[----:B------:R-:W-:Y:S02]  /*5a20*/  HADD2.F32 R80, -RZ, R142.H1_H1 ;  /* 0x3000008eff507230 */ /* 0x000fe40000004100 */
[C---:B------:R-:W-:Y:S01]  /*5a30*/  FMUL R60, R78.reuse, R64 ;  /* 0x000000404e3c7220 */ /* 0x040fe20000400000 */
[----:B------:R-:W-:Y:S01]  /*5a40*/  F2FP.F16.E5M2.UNPACK_B R116, R88.H1 ;  /* 0x00000058ff74723e */ /* 0x000fe200030004ff */
[C---:B------:R-:W-:Y:S01]  /*5a50*/  FMUL R61, R78.reuse, R65 ;  /* 0x000000414e3d7220 */ /* 0x040fe20000400000 */
[C---:B------:R-:W-:Y:S01]  /*5a60*/  FMUL R6, R78.reuse, R6 ;  /* 0x000000064e067220 */ /* 0x040fe20000400000 */
[----:B------:R-:W-:Y:S01]  /*5a70*/  F2FP.F16.E5M2.UNPACK_B R94, R95 ;  /* 0x0000005fff5e723e */ /* 0x000fe200020004ff */
[C---:B------:R-:W-:Y:S01]  /*5a80*/  FMUL R7, R78.reuse, R7 ;  /* 0x000000074e077220 */ /* 0x040fe20000400000 */
[--C-:B------:R-:W-:Y:S02]  /*5a90*/  HADD2.F32 R87, -RZ, R105.reuse.H0_H0 ;  /* 0x20000069ff577230 */ /* 0x100fe40000004100 */
[C---:B------:R-:W-:Y:S01]  /*5aa0*/  FFMA R6, R81.reuse, R83, R6 ;  /* 0x0000005351067223 */ /* 0x040fe20000000006 */
[----:B------:R-:W-:Y:S01]  /*5ab0*/  F2FP.F16.E5M2.UNPACK_B R122, R90 ;  /* 0x0000005aff7a723e */ /* 0x000fe200020004ff */
[C---:B------:R-:W-:Y:S01]  /*5ac0*/  FFMA R7, R81.reuse, R84, R7 ;  /* 0x0000005451077223 */ /* 0x040fe20000000007 */
[C---:B------:R-:W-:Y:S01]  /*5ad0*/  FFMA R8, R81.reuse, R85, R8 ;  /* 0x0000005551087223 */ /* 0x040fe20000000008 */
[----:B------:R-:W-:Y:S01]  /*5ae0*/  F2FP.F16.E5M2.UNPACK_B R124, R90.H1 ;  /* 0x0000005aff7c723e */ /* 0x000fe200030004ff */
[----:B------:R-:W-:Y:S02]  /*5af0*/  HADD2.F32 R88, -RZ, R105.H1_H1 ;  /* 0x30000069ff587230 */ /* 0x000fe40000004100 */
[----:B------:R-:W-:Y:S01]  /*5b00*/  FFMA R9, R81, R86, R9 ;  /* 0x0000005651097223 */ /* 0x000fe20000000009 */
[----:B------:R-:W-:Y:S01]  /*5b10*/  F2FP.SATFINITE.E5M2.F32.PACK_AB_MERGE_C R156, R7, R6, RZ ;  /* 0x00000006079c723e */ /* 0x000fe200048060ff */
[----:B------:R-:W-:Y:S02]  /*5b20*/  HADD2.F32 R90, -RZ, R93.H1_H1 ;  /* 0x3000005dff5a7230 */ /* 0x000fe40000004100 */
[C---:B------:R-:W-:Y:S01]  /*5b30*/  FMUL R10, R78.reuse, R10 ;  /* 0x0000000a4e0a7220 */ /* 0x040fe20000400000 */
[--C-:B------:R-:W-:Y:S01]  /*5b40*/  HADD2.F32 R93, -RZ, R94.reuse.H0_H0 ;  /* 0x2000005eff5d7230 */ /* 0x100fe20000004100 */
[----:B------:R-:W-:Y:S01]  /*5b50*/  F2FP.SATFINITE.E5M2.F32.PACK_AB_MERGE_C R156, R5, R4, R156 ;  /* 0x00000004059c723e */ /* 0x000fe2000480609c */
[----:B------:R-:W-:Y:S02]  /*5b60*/  HADD2.F32 R94, -RZ, R94.H1_H1 ;  /* 0x3000005eff5e7230 */ /* 0x000fe40000004100 */
[C---:B------:R-:W-:Y:S01]  /*5b70*/  FFMA R10, R81.reuse, R87, R10 ;  /* 0x00000057510a7223 */ /* 0x040fe2000000000a */
[--C-:B------:R-:W-:Y:S02]  /*5b80*/  HADD2.F32 R121, -RZ, R122.reuse.H0_H0 ;  /* 0x2000007aff797230 */ /* 0x100fe40000004100 */
[C---:B------:R-:W-:Y:S01]  /*5b90*/  FMUL R11, R78.reuse, R11 ;  /* 0x0000000b4e0b7220 */ /* 0x040fe20000400000 */
[----:B------:R-:W-:Y:S01]  /*5ba0*/  F2FP.F16.E5M2.UNPACK_B R126, R91 ;  /* 0x0000005bff7e723e */ /* 0x000fe200020004ff */
[----:B------:R-:W-:Y:S01]  /*5bb0*/  HADD2.F32 R122, -RZ, R122.H1_H1 ;  /* 0x3000007aff7a7230 */ /* 0x000fe20000004100 */
[----:B------:R-:W-:Y:S01]  /*5bc0*/  F2FP.F16.E5M2.UNPACK_B R103, R95.H1 ;  /* 0x0000005fff67723e */ /* 0x000fe200030004ff */
[C---:B------:R-:W-:Y:S01]  /*5bd0*/  FFMA R11, R81.reuse, R88, R11 ;  /* 0x00000058510b7223 */ /* 0x040fe2000000000b */
[----:B------:R-:W-:Y:S01]  /*5be0*/  F2FP.F16.E5M2.UNPACK_B R128, R91.H1 ;  /* 0x0000005bff80723e */ /* 0x000fe200030004ff */
[----:B------:R-:W-:Y:S02]  /*5bf0*/  HADD2.F32 R91, -RZ, R92.H0_H0 ;  /* 0x2000005cff5b7230 */ /* 0x000fe40000004100 */
[C---:B------:R-:W-:Y:S01]  /*5c00*/  FFMA R12, R81.reuse, R89, R12 ;  /* 0x00000059510c7223 */ /* 0x040fe2000000000c */
[----:B------:R-:W-:Y:S01]  /*5c10*/  FFMA R13, R81, R90, R13 ;  /* 0x0000005a510d7223 */ /* 0x000fe2000000000d */
[----:B------:R-:W-:Y:S01]  /*5c20*/  F2FP.SATFINITE.E5M2.F32.PACK_AB_MERGE_C R157, R11, R10, RZ ;  /* 0x0000000a0b9d723e */ /* 0x000fe200048060ff */
[--C-:B------:R-:W-:Y:S01]  /*5c30*/  HADD2.F32 R125, -RZ, R126.reuse.H0_H0 ;  /* 0x2000007eff7d7230 */ /* 0x100fe20000004100 */
[----:B------:R-:W-:Y:S01]  /*5c40*/  F2FP.F16.E5M2.UNPACK_B R101, R96 ;  /* 0x00000060ff65723e */ /* 0x000fe200020004ff */
[----:B------:R-:W-:Y:S01]  /*5c50*/  HADD2.F32 R126, -RZ, R126.H1_H1 ;  /* 0x3000007eff7e7230 */ /* 0x000fe20000004100 */
[----:B------:R-:W-:Y:S01]  /*5c60*/  F2FP.SATFINITE.E5M2.F32.PACK_AB_MERGE_C R157, R9, R8, R157 ;  /* 0x00000008099d723e */ /* 0x000fe2000480609d */
[----:B------:R-:W-:Y:S02]  /*5c70*/  HADD2.F32 R83, -RZ, R142.H0_H0 ;  /* 0x2000008eff537230 */ /* 0x000fe40000004100 */
[C---:B------:R-:W-:Y:S01]  /*5c80*/  FMUL R14, R78.reuse, R14 ;  /* 0x0000000e4e0e7220 */ /* 0x040fe20000400000 */
[----:B------:R-:W-:Y:S02]  /*5c90*/  HADD2.F32 R92, -RZ, R92.H1_H1 ;  /* 0x3000005cff5c7230 */ /* 0x000fe40000004100 */
[C---:B------:R-:W-:Y:S01]  /*5ca0*/  FMUL R15, R78.reuse, R15 ;  /* 0x0000000f4e0f7220 */ /* 0x040fe20000400000 */
[----:B------:R-:W-:Y:S01]  /*5cb0*/  F2FP.F16.E5M2.UNPACK_B R100, R96.H1 ;  /* 0x00000060ff64723e */ /* 0x000fe200030004ff */
[--C-:B------:R-:W-:Y:S02]  /*5cc0*/  HADD2.F32 R95, -RZ, R103.reuse.H0_H0 ;  /* 0x20000067ff5f7230 */ /* 0x100fe40000004100 */
[C---:B------:R-:W-:Y:S01]  /*5cd0*/  FFMA R14, R81.reuse, R91, R14 ;  /* 0x0000005b510e7223 */ /* 0x040fe2000000000e */
[C---:B------:R-:W-:Y:S01]  /*5ce0*/  FFMA R15, R81.reuse, R92, R15 ;  /* 0x0000005c510f7223 */ /* 0x040fe2000000000f */
[C---:B------:R-:W-:Y:S01]  /*5cf0*/  FFMA R16, R81.reuse, R93, R16 ;  /* 0x0000005d51107223 */ /* 0x040fe20000000010 */
[----:B------:R-:W-:Y:S01]  /*5d00*/  FFMA R17, R81, R94, R17 ;  /* 0x0000005e51117223 */ /* 0x000fe20000000011 */
[-C--:B------:R-:W-:Y:S01]  /*5d10*/  F2FP.F16.E5M2.UNPACK_B R102, R97.reuse ;  /* 0x00000061ff66723e */ /* 0x080fe200020004ff */
[----:B------:R-:W-:Y:S01]  /*5d20*/  HADD2.F32 R96, -RZ, R103.H1_H1 ;  /* 0x30000067ff607230 */ /* 0x000fe20000004100 */
[----:B------:R-:W-:Y:S01]  /*5d30*/  F2FP.SATFINITE.E5M2.F32.PACK_AB_MERGE_C R158, R15, R14, RZ ;  /* 0x0000000e0f9e723e */ /* 0x000fe200048060ff */
[C---:B------:R-:W-:Y:S01]  /*5d40*/  FMUL R18, R78.reuse, R18 ;  /* 0x000000124e127220 */ /* 0x040fe20000400000 */
[----:B------:R-:W-:Y:S01]  /*5d50*/  F2FP.F16.E5M2.UNPACK_B R104, R97.H1 ;  /* 0x00000061ff68723e */ /* 0x000fe200030004ff */
[--C-:B------:R-:W-:Y:S01]  /*5d60*/  HADD2.F32 R97, -RZ, R101.reuse.H0_H0 ;  /* 0x20000065ff617230 */ /* 0x100fe20000004100 */
[----:B------:R-:W-:Y:S01]  /*5d70*/  F2FP.SATFINITE.E5M2.F32.PACK_AB_MERGE_C R158, R13, R12, R158 ;  /* 0x0000000c0d9e723e */ /* 0x000fe2000480609e */
[C---:B------:R-:W-:Y:S01]  /*5d80*/  FFMA R18, R81.reuse, R95, R18 ;  /* 0x0000005f51127223 */ /* 0x040fe20000000012 */
[----:B------:R-:W-:Y:S01]  /*5d90*/  F2FP.F16.E5M2.UNPACK_B R110, R99 ;  /* 0x00000063ff6e723e */ /* 0x000fe200020004ff */
[C---:B------:R-:W-:Y:S01]  /*5da0*/  FMUL R19, R78.reuse, R19 ;  /* 0x000000134e137220 */ /* 0x040fe20000400000 */
[----:B------:R-:W-:Y:S01]  /*5db0*/  F2FP.F16.E5M2.UNPACK_B R112, R99.H1 ;  /* 0x00000063ff70723e */ /* 0x000fe200030004ff */
[----:B------:R-:W-:Y:S01]  /*5dc0*/  HADD2.F32 R99, -RZ, R101.H1_H1 ;  /* 0x30000065ff637230 */ /* 0x000fe20000004100 */
[-C--:B------:R-:W-:Y:S01]  /*5dd0*/  F2FP.F16.E5M2.UNPACK_B R106, R98.reuse ;  /* 0x00000062ff6a723e */ /* 0x080fe200020004ff */
[----:B------:R-:W-:Y:S01]  /*5de0*/  HADD2.F32 R101, -RZ, R102.H0_H0 ;  /* 0x20000066ff657230 */ /* 0x000fe20000004100 */
[----:B------:R-:W-:Y:S01]  /*5df0*/  F2FP.F16.E5M2.UNPACK_B R108, R98.H1 ;  /* 0x00000062ff6c723e */ /* 0x000fe200030004ff */
[----:B------:R-:W-:Y:S02]  /*5e00*/  HADD2.F32 R98, -RZ, R100.H0_H0 ;  /* 0x20000064ff627230 */ /* 0x000fe40000004100 */
[C---:B------:R-:W-:Y:S01]  /*5e10*/  FFMA R19, R81.reuse, R96, R19 ;  /* 0x0000006051137223 */ /* 0x040fe20000000013 */
[C---:B------:R-:W-:Y:S01]  /*5e20*/  FFMA R0, R81.reuse, R97, R0 ;  /* 0x0000006151007223 */ /* 0x040fe20000000000 */
[----:B------:R-:W-:Y:S01]  /*5e30*/  FFMA R2, R81, R99, R2 ;  /* 0x0000006351027223 */ /* 0x000fe20000000002 */
[----:B------:R-:W-:Y:S02]  /*5e40*/  HADD2.F32 R102, -RZ, R102.H1_H1 ;  /* 0x30000066ff667230 */ /* 0x000fe40000004100 */
[C---:B------:R-:W-:Y:S01]  /*5e50*/  FMUL R3, R78.reuse, R22 ;  /* 0x000000164e037220 */ /* 0x040fe20000400000 */
[----:B------:R-:W-:Y:S01]  /*5e60*/  HADD2.F32 R100, -RZ, R100.H1_H1 ;  /* 0x30000064ff647230 */ /* 0x000fe20000004100 */
[----:B------:R-:W-:Y:S01]  /*5e70*/  F2FP.SATFINITE.E5M2.F32.PACK_AB_MERGE_C R159, R19, R18, RZ ;  /* 0x00000012139f723e */ /* 0x000fe200048060ff */
[--C-:B------:R-:W-:Y:S02]  /*5e80*/  HADD2.F32 R105, -RZ, R106.reuse.H0_H0 ;  /* 0x2000006aff697230 */ /* 0x100fe40000004100 */
[----:B------:R-:W-:Y:S01]  /*5e90*/  FFMA R3, R81, R98, R3 ;  /* 0x0000006251037223 */ /* 0x000fe20000000003 */
[----:B------:R-:W-:Y:S01]  /*5ea0*/  HADD2.F32 R106, -RZ, R106.H1_H1 ;  /* 0x3000006aff6a7230 */ /* 0x000fe20000004100 */
[----:B------:R-:W-:Y:S01]  /*5eb0*/  F2FP.SATFINITE.E5M2.F32.PACK_AB_MERGE_C R159, R17, R16, R159 ;  /* 0x00000010119f723e */ /* 0x000fe2000480609f */
[----:B------:R-:W-:Y:S02]  /*5ec0*/  HADD2.F32 R109, -RZ, R110.H0_H0 ;  /* 0x2000006eff6d7230 */ /* 0x000fe40000004100 */
[C---:B------:R-:W-:Y:S01]  /*5ed0*/  FMUL R23, R78.reuse, R23 ;  /* 0x000000174e177220 */ /* 0x040fe20000400000 */
[--C-:B------:R-:W-:Y:S02]  /*5ee0*/  HADD2.F32 R103, -RZ, R104.reuse.H0_H0 ;  /* 0x20000068ff677230 */ /* 0x100fe40000004100 */
[C---:B------:R-:W-:Y:S01]  /*5ef0*/  FMUL R22, R78.reuse, R26 ;  /* 0x0000001a4e167220 */ /* 0x040fe20000400000 */
[----:B------:R-:W-:Y:S01]  /*5f00*/  HADD2.F32 R104, -RZ, R104.H1_H1 ;  /* 0x30000068ff687230 */ /* 0x000fe20000004100 */
[----:B------:R1:W-:Y:S01]  /*5f10*/  STS.128 [R168+UR43+0x2200], R156 ;  /* 0x0022009ca8007988 */ /* 0x0003e20008000c2b */
[C---:B------:R-:W-:Y:S01]  /*5f20*/  FFMA R23, R81.reuse, R100, R23 ;  /* 0x0000006451177223 */ /* 0x040fe20000000017 */
[C---:B------:R-:W-:Y:S01]  /*5f30*/  FFMA R20, R81.reuse, R101, R20 ;  /* 0x0000006551147223 */ /* 0x040fe20000000014 */
[C---:B------:R-:W-:Y:S01]  /*5f40*/  FFMA R21, R81.reuse, R102, R21 ;  /* 0x0000006651157223 */ /* 0x040fe20000000015 */
[----:B------:R-:W-:Y:S01]  /*5f50*/  FFMA R22, R81, R103, R22 ;  /* 0x0000006751167223 */ /* 0x000fe20000000016 */
[----:B------:R-:W-:Y:S01]  /*5f60*/  HADD2.F32 R110, -RZ, R110.H1_H1 ;  /* 0x3000006eff6e7230 */ /* 0x000fe20000004100 */
[----:B------:R-:W-:Y:S01]  /*5f70*/  F2FP.SATFINITE.E5M2.F32.PACK_AB_MERGE_C R161, R23, R3, RZ ;  /* 0x0000000317a1723e */ /* 0x000fe200048060ff */
[C---:B------:R-:W-:Y:S01]  /*5f80*/  FMUL R27, R78.reuse, R27 ;  /* 0x0000001b4e1b7220 */ /* 0x040fe20000400000 */
[--C-:B------:R-:W-:Y:S02]  /*5f90*/  HADD2.F32 R107, -RZ, R108.reuse.H0_H0 ;  /* 0x2000006cff6b7230 */ /* 0x100fe40000004100 */
[----:B------:R-:W-:Y:S01]  /*5fa0*/  FMUL R26, R78, R30 ;  /* 0x0000001e4e1a7220 */ /* 0x000fe20000400000 */
[----:B------:R-:W-:Y:S01]  /*5fb0*/  HADD2.F32 R108, -RZ, R108.H1_H1 ;  /* 0x3000006cff6c7230 */ /* 0x000fe20000004100 */
[----:B------:R-:W-:Y:S01]  /*5fc0*/  F2FP.SATFINITE.E5M2.F32.PACK_AB_MERGE_C R160, R2, R0, R161 ;  /* 0x0000000002a0723e */ /* 0x000fe200048060a1 */
[C---:B------:R-:W-:Y:S01]  /*5fd0*/  FFMA R27, R81.reuse, R104, R27 ;  /* 0x00000068511b7223 */ /* 0x040fe2000000001b */
[C---:B------:R-:W-:Y:S01]  /*5fe0*/  FFMA R24, R81.reuse, R105, R24 ;  /* 0x0000006951187223 */ /* 0x040fe20000000018 */
[C---:B------:R-:W-:Y:S01]  /*5ff0*/  FFMA R25, R81.reuse, R106, R25 ;  /* 0x0000006a51197223 */ /* 0x040fe20000000019 */
[----:B------:R-:W-:Y:S01]  /*6000*/  FFMA R26, R81, R107, R26 ;  /* 0x0000006b511a7223 */ /* 0x000fe2000000001a */
[C---:B------:R-:W-:Y:S01]  /*6010*/  FMUL R31, R78.reuse, R31 ;  /* 0x0000001f4e1f7220 */ /* 0x040fe20000400000 */
[--C-:B------:R-:W-:Y:S01]  /*6020*/  HADD2.F32 R111, -RZ, R112.reuse.H0_H0 ;  /* 0x20000070ff6f7230 */ /* 0x100fe20000004100 */
[----:B------:R-:W-:Y:S01]  /*6030*/  F2FP.SATFINITE.E5M2.F32.PACK_AB_MERGE_C R162, R27, R22, RZ ;  /* 0x000000161ba2723e */ /* 0x000fe200048060ff */
[----:B------:R-:W-:Y:S02]  /*6040*/  HADD2.F32 R112, -RZ, R112.H1_H1 ;  /* 0x30000070ff707230 */ /* 0x000fe40000004100 */
[C---:B------:R-:W-:Y:S01]  /*6050*/  FFMA R31, R81.reuse, R108, R31 ;  /* 0x0000006c511f7223 */ /* 0x040fe2000000001f */
[----:B------:R-:W-:Y:S01]  /*6060*/  FFMA R28, R81, R109, R28 ;  /* 0x0000006d511c7223 */ /* 0x000fe2000000001c */
[----:B------:R-:W-:Y:S01]  /*6070*/  F2FP.SATFINITE.E5M2.F32.PACK_AB_MERGE_C R161, R21, R20, R162 ;  /* 0x0000001415a1723e */ /* 0x000fe200048060a2 */
[----:B------:R-:W-:Y:S01]  /*6080*/  FFMA R29, R81, R110, R29 ;  /* 0x0000006e511d7223 */ /* 0x000fe2000000001d */
[C---:B------:R-:W-:Y:S01]  /*6090*/  FMUL R30, R78.reuse, R34 ;  /* 0x000000224e1e7220 */ /* 0x040fe20000400000 */
[----:B------:R-:W-:Y:S01]  /*60a0*/  F2FP.SATFINITE.E5M2.F32.PACK_AB_MERGE_C R163, R31, R26, RZ ;  /* 0x0000001a1fa3723e */ /* 0x000fe200048060ff */
[C---:B------:R-:W-:Y:S01]  /*60b0*/  FMUL R35, R78.reuse, R35 ;  /* 0x000000234e237220 */ /* 0x040fe20000400000 */
[--C-:B------:R-:W-:Y:S02]  /*60c0*/  HADD2.F32 R115, -RZ, R116.reuse.H0_H0 ;  /* 0x20000074ff737230 */ /* 0x100fe40000004100 */
[----:B------:R-:W-:Y:S01]  /*60d0*/  FFMA R30, R81, R111, R30 ;  /* 0x0000006f511e7223 */ /* 0x000fe2000000001e */
[----:B------:R-:W-:Y:S01]  /*60e0*/  F2FP.SATFINITE.E5M2.F32.PACK_AB_MERGE_C R162, R25, R24, R163 ;  /* 0x0000001819a2723e */ /* 0x000fe200048060a3 */
[C---:B------:R-:W-:Y:S01]  /*60f0*/  FFMA R35, R81.reuse, R112, R35 ;  /* 0x0000007051237223 */ /* 0x040fe20000000023 */
[C---:B------:R-:W-:Y:S01]  /*6100*/  FFMA R32, R81.reuse, R113, R32 ;  /* 0x0000007151207223 */ /* 0x040fe20000000020 */
[----:B------:R-:W-:Y:S01]  /*6110*/  FFMA R33, R81, R114, R33 ;  /* 0x0000007251217223 */ /* 0x000fe20000000021 */
[----:B------:R-:W-:Y:S02]  /*6120*/  HADD2.F32 R116, -RZ, R116.H1_H1 ;  /* 0x30000074ff747230 */ /* 0x000fe40000004100 */
        /* <DEDUP_REMOVED lines=9> */
[----:B------:R-:W-:Y:S01]  /*61c0*/  HADD2.F32 R120, -RZ, R120.H1_H1 ;  /* 0x30000078ff787230 */ /* 0x000fe20000004100 */
[----:B------:R1:W-:Y:S01]  /*61d0*/  STS.128 [R178+0x2010], R160 ;  /* 0x002010a0b2007388 */ /* 0x0003e20000000c00 */
[----:B------:R-:W-:Y:S01]  /*61e0*/  F2FP.SATFINITE.E5M2.F32.PACK_AB_MERGE_C R184, R39, R34, RZ ;  /* 0x0000002227b8723e */ /* 0x000fe200048060ff */
[C---:B------:R-:W-:Y:S01]  /*61f0*/  FMUL R38, R78.reuse, R42 ;  /* 0x0000002a4e267220 */ /* 0x040fe20000400000 */
[C---:B------:R-:W-:Y:S01]  /*6200*/  FMUL R43, R78.reuse, R43 ;  /* 0x0000002b4e2b7220 */ /* 0x040fe20000400000 */
[--C-:B------:R-:W-:Y:S01]  /*6210*/  HADD2.F32 R123, -RZ, R124.reuse.H0_H0 ;  /* 0x2000007cff7b7230 */ /* 0x100fe20000004100 */
[----:B------:R-:W-:Y:S01]  /*6220*/  F2FP.SATFINITE.E5M2.F32.PACK_AB_MERGE_C R184, R33, R32, R184 ;  /* 0x0000002021b8723e */ /* 0x000fe200048060b8 */
[C---:B------:R-:W-:Y:S01]  /*6230*/  FFMA R38, R81.reuse, R119, R38 ;  /* 0x0000007751267223 */ /* 0x040fe20000000026 */
        /* <DEDUP_REMOVED lines=12> */
[C---:B------:R-:W-:Y:S01]  /*6300*/  FFMA R45, R81.reuse, R126, R45 ;  /* 0x0000007e512d7223 */ /* 0x040fe2000000002d */
[----:B------:R-:W-:Y:S02]  /*6310*/  HADD2.F32 R128, -RZ, R128.H1_H1 ;  /* 0x30000080ff807230 */ /* 0x000fe40000004100 */
[C---:B------:R-:W-:Y:S01]  /*6320*/  FMUL R46, R78.reuse, R50 ;  /* 0x000000324e2e7220 */ /* 0x040fe20000400000 */
[C---:B------:R-:W-:Y:S01]  /*6330*/  FMUL R51, R78.reuse, R51 ;  /* 0x000000334e337220 */ /* 0x040fe20000400000 */
[--C-:B------:R-:W-:Y:S02]  /*6340*/  HADD2.F32 R131, -RZ, R132.reuse.H0_H0 ;  /* 0x20000084ff837230 */ /* 0x100fe40000004100 */
[C---:B------:R-:W-:Y:S01]  /*6350*/  FMUL R50, R78.reuse, R54 ;  /* 0x000000364e327220 */ /* 0x040fe20000400000 */
[C---:B------:R-:W-:Y:S01]  /*6360*/  FFMA R46, R81.reuse, R127, R46 ;  /* 0x0000007f512e7223 */ /* 0x040fe2000000002e */
[----:B------:R-:W-:Y:S02]  /*6370*/  HADD2.F32 R132, -RZ, R132.H1_H1 ;  /* 0x30000084ff847230 */ /* 0x000fe40000004100 */
[C---:B------:R-:W-:Y:S01]  /*6380*/  FFMA R51, R81.reuse, R128, R51 ;  /* 0x0000008051337223 */ /* 0x040fe20000000033 */
[C---:B------:R-:W-:Y:S01]  /*6390*/  FMUL R55, R78.reuse, R55 ;  /* 0x000000374e377220 */ /* 0x040fe20000400000 */
[C---:B------:R-:W-:Y:S01]  /*63a0*/  FFMA R48, R81.reuse, R129, R48 ;  /* 0x0000008151307223 */ /* 0x040fe20000000030 */
[C---:B------:R-:W-:Y:S01]  /*63b0*/  FFMA R49, R81.reuse, R130, R49 ;  /* 0x0000008251317223 */ /* 0x040fe20000000031 */
[--C-:B------:R-:W-:Y:S02]  /*63c0*/  HADD2.F32 R135, -RZ, R136.reuse.H0_H0 ;  /* 0x20000088ff877230 */ /* 0x100fe40000004100 */
[C---:B------:R-:W-:Y:S01]  /*63d0*/  FFMA R50, R81.reuse, R131, R50 ;  /* 0x0000008351327223 */ /* 0x040fe20000000032 */
[----:B------:R-:W-:Y:S02]  /*63e0*/  HADD2.F32 R136, -RZ, R136.H1_H1 ;  /* 0x30000088ff887230 */ /* 0x000fe40000004100 */
[C---:B------:R-:W-:Y:S01]  /*63f0*/  FMUL R54, R78.reuse, R58 ;  /* 0x0000003a4e367220 */ /* 0x040fe20000400000 */
        /* <DEDUP_REMOVED lines=16> */
[----:B------:R-:W-:Y:S01]  /*6500*/  FFMA R63, R81, R140, R63 ;  /* 0x0000008c513f7223 */ /* 0x000fe2000000003f */
[----:B------:R-:W-:Y:S01]  /*6510*/  FMUL R67, R78, R67 ;  /* 0x000000434e437220 */ /* 0x000fe20000400000 */
[----:B------:R-:W-:Y:S01]  /*6520*/  F2FP.SATFINITE.E5M2.F32.PACK_AB_MERGE_C R186, R47, R42, RZ ;  /* 0x0000002a2fba723e */ /* 0x000fe200048060ff */
[----:B------:R-:W-:Y:S01]  /*6530*/  FFMA R60, R81, R83, R60 ;  /* 0x00000053513c7223 */ /* 0x000fe2000000003c */
[----:B------:R-:W-:Y:S01]  /*6540*/  F2FP.SATFINITE.E5M2.F32.PACK_AB_MERGE_C R187, R51, R46, RZ ;  /* 0x0000002e33bb723e */ /* 0x000fe200048060ff */
[C---:B------:R-:W-:Y:S01]  /*6550*/  FFMA R61, R81.reuse, R80, R61 ;  /* 0x00000050513d7223 */ /* 0x040fe2000000003d */
[C---:B------:R-:W-:Y:S01]  /*6560*/  FFMA R62, R81.reuse, R85, R62 ;  /* 0x00000055513e7223 */ /* 0x040fe2000000003e */
[----:B------:R-:W-:Y:S01]  /*6570*/  FFMA R67, R81, R82, R67 ;  /* 0x0000005251437223 */ /* 0x000fe20000000043 */
[----:B------:R-:W-:Y:S02]  /*6580*/  F2FP.SATFINITE.E5M2.F32.PACK_AB_MERGE_C R186, R41, R40, R186 ;  /* 0x0000002829ba723e */ /* 0x000fe400048060ba */
[----:B------:R-:W-:Y:S02]  /*6590*/  F2FP.SATFINITE.E5M2.F32.PACK_AB_MERGE_C R187, R45, R44, R187 ;  /* 0x0000002c2dbb723e */ /* 0x000fe400048060bb */
[----:B------:R-:W-:Y:S02]  /*65a0*/  F2FP.SATFINITE.E5M2.F32.PACK_AB_MERGE_C R188, R55, R50, RZ ;  /* 0x0000003237bc723e */ /* 0x000fe400048060ff */
[----:B------:R-:W-:Y:S01]  /*65b0*/  F2FP.SATFINITE.E5M2.F32.PACK_AB_MERGE_C R189, R59, R54, RZ ;  /* 0x000000363bbd723e */ /* 0x000fe200048060ff */
[----:B------:R1:W-:Y:S01]  /*65c0*/  STS.128 [R177+0x2020], R184 ;  /* 0x002020b8b1007388 */ /* 0x0003e20000000c00 */
[----:B------:R-:W-:Y:S02]  /*65d0*/  F2FP.SATFINITE.E5M2.F32.PACK_AB_MERGE_C R190, R63, R58, RZ ;  /* 0x0000003a3fbe723e */ /* 0x000fe400048060ff */
[----:B------:R-:W-:Y:S02]  /*65e0*/  F2FP.SATFINITE.E5M2.F32.PACK_AB_MERGE_C R182, R67, R62, RZ ;  /* 0x0000003e43b6723e */ /* 0x000fe400048060ff */
[----:B------:R-:W-:Y:S02]  /*65f0*/  F2FP.SATFINITE.E5M2.F32.PACK_AB_MERGE_C R188, R49, R48, R188 ;  /* 0x0000003031bc723e */ /* 0x000fe400048060bc */
[----:B------:R-:W-:Y:S02]  /*6600*/  F2FP.SATFINITE.E5M2.F32.PACK_AB_MERGE_C R189, R53, R52, R189 ;  /* 0x0000003435bd723e */ /* 0x000fe400048060bd */
[----:B------:R-:W-:Y:S02]  /*6610*/  F2FP.SATFINITE.E5M2.F32.PACK_AB_MERGE_C R190, R57, R56, R190 ;  /* 0x0000003839be723e */ /* 0x000fe400048060be */
[----:B------:R-:W-:Y:S02]  /*6620*/  F2FP.SATFINITE.E5M2.F32.PACK_AB_MERGE_C R191, R61, R60, R182 ;  /* 0x0000003c3dbf723e */ /* 0x000fe400048060b6 */
[----:B------:R-:W-:Y:S03]  /*6630*/  IADD3 R76, PT, PT, R76, 0x1, RZ ;  /* 0x000000014c4c7810 */ /* 0x000fe60007ffe0ff */
[----:B------:R1:W-:Y:S01]  /*6640*/  STS.128 [R176+0x2030], R188 ;  /* 0x002030bcb0007388 */ /* 0x0003e20000000c00 */
[----:B------:R-:W-:Y:S01]  /*6650*/  @!PT LDS RZ, [RZ] ;  /* 0x00000000fffff984 */ /* 0x000fe20000000800 */
[----:B------:R-:W-:Y:S01]  /*6660*/  @!PT LDS RZ, [RZ] ;  /* 0x00000000fffff984 */ /* 0x000fe20000000800 */
[----:B------:R-:W-:Y:S01]  /*6670*/  @!PT LDS RZ, [RZ] ;  /* 0x00000000fffff984 */ /* 0x000fe20000000800 */
[----:B------:R-:W-:Y:S01]  /*6680*/  @!PT LDS RZ, [RZ] ;  /* 0x00000000fffff984 */ /* 0x000fe20000000800 */
[----:B------:R3:W-:Y:S07]  /*6690*/  MEMBAR.ALL.CTA ;  /* 0x0000000000007992 */ /* 0x0007ee0000008000 */
[----:B---3--:R-:W3:Y:S02]  /*66a0*/  FENCE.VIEW.ASYNC.S ;  /* 0x00000000000073c6 */ /* 0x008ee40000000000 */
[----:B---3--:R-:W-:Y:S06]  /*66b0*/  BAR.SYNC.DEFER_BLOCKING 0x1, 0x80 ;  /* 0x0042000000007b1d */ /* 0x008fec0000010000 */
[----:B------:R-:W-:Y:S05]  /*66c0*/  @P0 BRA `(.L_x_94) ;  /* 0x0000000000340947 */ /* 0x000fea0003800000 */
[----:B------:R-:W-:Y:S01]  /*66d0*/  UIADD3 UR12, UPT, UPT, UR43, 0x2200, URZ ;  /* 0x000022002b0c7890 */ /* 0x000fe2000fffe0ff */
[----:B------:R-:W-:Y:S01]  /*66e0*/  R2UR UR9, R155 ;  /* 0x000000009b0972ca */ /* 0x000fe200000e0000 */
[----:B------:R-:W-:Y:S01]  /*66f0*/  UIADD3 UR10, UP0, UPT, UR46, 0x680, URZ ;  /* 0x000006802e0a7890 */ /* 0x000fe2000ff1e0ff */
[----:B------:R-:W-:Y:S01]  /*6700*/  R2UR UR8, R165 ;  /* 0x00000000a50872ca */ /* 0x000fe200000e0000 */
[----:B------:R-:W-:Y:S02]  /*6710*/  UMOV UR7, UR36 ;  /* 0x0000002400077c82 */ /* 0x000fe40008000000 */
[----:B------:R-:W-:Y:S01]  /*6720*/  IMAD.U32 R179, RZ, RZ, UR12 ;  /* 0x0000000cffb37e24 */ /* 0x000fe2000f8e00ff */
[----:B------:R-:W-:Y:S04]  /*6730*/  UIADD3.X UR11, UPT, UPT, URZ, UR47, URZ, UP0, !UPT ;  /* 0x0000002fff0b7290 */ /* 0x000fe800087fe4ff */
[----:B------:R-:W-:Y:S03]  /*6740*/  R2UR UR4, R179 ;  /* 0x00000000b30472ca */ /* 0x000fe600000e0000 */
[----:B------:R-:W-:Y:S02]  /*6750*/  USHF.L.U32 UR5, UR9, 0x6, URZ ;  /* 0x0000000609057899 */ /* 0x000fe400080006ff */
[----:B------:R-:W-:Y:S09]  /*6760*/  USHF.L.U32 UR6, UR8, 0x7, URZ ;  /* 0x0000000708067899 */ /* 0x000ff200080006ff */
[----:B------:R3:W-:Y:S01]  /*6770*/  UTMASTG.3D [UR4], [UR10] ;  /* 0x000000040a0073b5 */ /* 0x0007e20008010000 */
[----:B------:R0:W-:Y:S01]  /*6780*/  UTMACMDFLUSH ;  /* 0x00000000000079b7 */ /* 0x0001e20000000000 */
[----:B---3--:R-:W-:Y:S04]  /*6790*/  DEPBAR.LE SB0, 0x0 ;  /* 0x000080000000791a */ /* 0x008fe80000000000 */
.L_x_94:
[----:B------:R-:W-:Y:S05]  /*67a0*/  BSYNC.RECONVERGENT B0 ;  /* 0x0000000000007941 */ /* 0x000fea0003800200 */
.L_x_93:
[----:B------:R-:W-:Y:S01]  /*67b0*/  BAR.SYNC.DEFER_BLOCKING 0x1, 0x80 ;  /* 0x0042000000007b1d */ /* 0x000fe20000010000 */
[----:B------:R-:W-:Y:S01]  /*67c0*/  ISETP.NE.AND P2, PT, R180, RZ, PT ;  /* 0x000000ffb400720c */ /* 0x000fe20003f45270 */
[----:B------:R-:W-:Y:S01]  /*67d0*/  IMAD.IADD R155, R75, 0x1, R143 ;  /* 0x000000014b9b7824 */ /* 0x000fe200078e028f */
[----:B------:R-:W-:Y:S01]  /*67e0*/  ISETP.NE.AND P0, PT, R181, 0x2, PT ;  /* 0x00000002b500780c */ /* 0x000fe20003f05270 */
[----:B------:R-:W-:Y:S01]  /*67f0*/  IMAD.IADD R165, R77, 0x1, R154 ;  /* 0x000000014da57824 */ /* 0x000fe200078e029a */
[----:B------:R-:W-:Y:S02]  /*6800*/  ISETP.NE.AND P1, PT, R76, 0x4, PT ;  /* 0x000000044c00780c */ /* 0x000fe40003f25270 */
[----:B------:R-:W-:Y:S02]  /*6810*/  SEL R3, RZ, 0x1, P0 ;  /* 0x00000001ff037807 */ /* 0x000fe40000000000 */
[----:B------:R-:W-:Y:S02]  /*6820*/  SEL R0, RZ, 0x1, P1 ;  /* 0x00000001ff007807 */ /* 0x000fe40000800000 */
[----:B------:R-:W-:Y:S02]  /*6830*/  LOP3.LUT R174, R174, R3, RZ, 0x3c, !PT ;  /* 0x00000003aeae7212 */ /* 0x000fe400078e3cff */
[----:B------:R-:W-:Y:S02]  /*6840*/  LOP3.LUT R175, R175, R0, RZ, 0x3c, !PT ;  /* 0x00000000afaf7212 */ /* 0x000fe400078e3cff */
[----:B------:R-:W-:Y:S02]  /*6850*/  @P2 R2UR UR36, R171 ;  /* 0x00000000ab2422ca */ /* 0x000fe400000e0000 */
[----:B------:R-:W-:Y:S02]  /*6860*/  SEL R181, R181, RZ, P0 ;  /* 0x000000ffb5b57207 */ /* 0x000fe40000000000 */
[----:B------:R-:W-:Y:S01]  /*6870*/  SEL R76, R76, RZ, P1 ;  /* 0x000000ff4c4c7207 */ /* 0x000fe20000800000 */
[----:B------:R-:W-:Y:S10]  /*6880*/  @P2 BRA `(.L_x_95) ;  /* 0xffffffdc00702947 */ /* 0x000ff4000383ffff */
[----:B------:R-:W-:Y:S05]  /*6890*/  EXIT ;  /* 0x000000000000794d */ /* 0x000fea0003800000 */
.L_x_19:
[----:B--2---:R2:W1:Y:S02]  /*68a0*/  SYNCS.PHASECHK.TRANS64.TRYWAIT P0, [R3+URZ+0xe0], R2 ;  /* 0x0000e002030075a7 */ /* 0x00446400080011ff */
[----:B-1----:R-:W-:Y:S05]  /*68b0*/  @!P0 NANOSLEEP.SYNCS 0x989680 ;  /* 0x009896800000895d */ /* 0x002fea0003900000 */
[----:B------:R-:W1:Y:S02]  /*68c0*/  @!P0 SYNCS.PHASECHK.TRANS64 P0, [R3+URZ+0xe0], R2 ;  /* 0x0000e002030085a7 */ /* 0x000e6400080010ff */
[----:B-1----:R-:W-:Y:S05]  /*68d0*/  @!P0 BRA `(.L_x_19) ;  /* 0xfffffffc00f08947 */ /* 0x002fea000383ffff */
[----:B------:R-:W-:Y:S05]  /*68e0*/  BRA `(.L_x_96) ;  /* 0xffffffac002c7947 */ /* 0x000fea000383ffff */
.L_x_22:
[----:B-1----:R-:W-:-:S07]  /*68f0*/  MOV R2, UR33 ;  /* 0x0000002100027c02 */ /* 0x002fce0008000f00 */
.L_x_97:
[----:B-1----:R1:W2:Y:S02]  /*6900*/  SYNCS.PHASECHK.TRANS64.TRYWAIT P0, [R2+URZ+0x28], R5 ;  /* 0x00002805020075a7 */ /* 0x0022a400080011ff */
[----:B--2---:R-:W-:Y:S05]  /*6910*/  @!P0 NANOSLEEP.SYNCS 0x989680 ;  /* 0x009896800000895d */ /* 0x004fea0003900000 */
[----:B------:R-:W2:Y:S02]  /*6920*/  @!P0 SYNCS.PHASECHK.TRANS64 P0, [R2+URZ+0x28], R5 ;  /* 0x00002805020085a7 */ /* 0x000ea400080010ff */
[----:B--2---:R-:W-:Y:S05]  /*6930*/  @!P0 BRA `(.L_x_97) ;  /* 0xfffffffc00f08947 */ /* 0x004fea000383ffff */
[----:B------:R-:W-:Y:S05]  /*6940*/  BRA `(.L_x_21) ;  /* 0xffffffac007c7947 */ /* 0x000fea000383ffff */
.L_x_28:
[----:B-1----:R-:W-:-:S07]  /*6950*/  MOV R2, UR17 ;  /* 0x0000001100027c02 */ /* 0x002fce0008000f00 */
.L_x_98:
[----:B-1----:R1:W2:Y:S02]  /*6960*/  SYNCS.PHASECHK.TRANS64.TRYWAIT P0, [R2+URZ+0x28], R5 ;  /* 0x00002805020075a7 */ /* 0x0022a400080011ff */
[----:B--2---:R-:W-:Y:S05]  /*6970*/  @!P0 NANOSLEEP.SYNCS 0x989680 ;  /* 0x009896800000895d */ /* 0x004fea0003900000 */
[----:B------:R-:W2:Y:S02]  /*6980*/  @!P0 SYNCS.PHASECHK.TRANS64 P0, [R2+URZ+0x28], R5 ;  /* 0x00002805020085a7 */ /* 0x000ea400080010ff */
[----:B--2---:R-:W-:Y:S05]  /*6990*/  @!P0 BRA `(.L_x_98) ;  /* 0xfffffffc00f08947 */ /* 0x004fea000383ffff */
[----:B------:R-:W-:Y:S05]  /*69a0*/  BRA `(.L_x_27) ;  /* 0xffffffb000247947 */ /* 0x000fea000383ffff */
.L_x_32:
[----:B-1----:R1:W2:Y:S02]  /*69b0*/  SYNCS.PHASECHK.TRANS64.TRYWAIT P0, [R2+URZ+0x70], R3 ;  /* 0x00007003020075a7 */ /* 0x0022a400080011ff */
[----:B--2---:R-:W-:Y:S05]  /*69c0*/  @!P0 NANOSLEEP.SYNCS 0x989680 ;  /* 0x009896800000895d */ /* 0x004fea0003900000 */
[----:B------:R-:W2:Y:S02]  /*69d0*/  @!P0 SYNCS.PHASECHK.TRANS64 P0, [R2+URZ+0x70], R3 ;  /* 0x00007003020085a7 */ /* 0x000ea400080010ff */
[----:B--2---:R-:W-:Y:S05]  /*69e0*/  @!P0 BRA `(.L_x_32) ;  /* 0xfffffffc00f08947 */ /* 0x004fea000383ffff */
[----:B------:R-:W-:Y:S05]  /*69f0*/  BRA `(.L_x_99) ;  /* 0xffffffb000b47947 */ /* 0x000fea000383ffff */
.L_x_36:
[----:B----4-:R-:W-:-:S07]  /*6a00*/  MOV R0, UR5 ;  /* 0x0000000500007c02 */ /* 0x010fce0008000f00 */
.L_x_100:
[----:B-1----:R1:W2:Y:S02]  /*6a10*/  SYNCS.PHASECHK.TRANS64.TRYWAIT P0, [R0+URZ], R3 ;  /* 0x00000003000075a7 */ /* 0x0022a400080011ff */
[----:B--2---:R-:W-:Y:S05]  /*6a20*/  @!P0 NANOSLEEP.SYNCS 0x989680 ;  /* 0x009896800000895d */ /* 0x004fea0003900000 */
[----:B------:R-:W2:Y:S02]  /*6a30*/  @!P0 SYNCS.PHASECHK.TRANS64 P0, [R0+URZ], R3 ;  /* 0x00000003000085a7 */ /* 0x000ea400080010ff */
[----:B--2---:R-:W-:Y:S05]  /*6a40*/  @!P0 BRA `(.L_x_100) ;  /* 0xfffffffc00f08947 */ /* 0x004fea000383ffff */
[----:B------:R-:W-:Y:S05]  /*6a50*/  BRA `(.L_x_101) ;  /* 0xffffffb800247947 */ /* 0x000fea000383ffff */
.L_x_37:
[----:B----4-:R-:W-:-:S07]  /*6a60*/  MOV R0, UR5 ;  /* 0x0000000500007c02 */ /* 0x010fce0008000f00 */
.L_x_102:
[----:B-1----:R1:W2:Y:S02]  /*6a70*/  SYNCS.PHASECHK.TRANS64.TRYWAIT P0, [R0+URZ], R3 ;  /* 0x00000003000075a7 */ /* 0x0022a400080011ff */
[----:B--2---:R-:W-:Y:S05]  /*6a80*/  @!P0 NANOSLEEP.SYNCS 0x989680 ;  /* 0x009896800000895d */ /* 0x004fea0003900000 */
[----:B------:R-:W2:Y:S02]  /*6a90*/  @!P0 SYNCS.PHASECHK.TRANS64 P0, [R0+URZ], R3 ;  /* 0x00000003000085a7 */ /* 0x000ea400080010ff */
[----:B--2---:R-:W-:Y:S05]  /*6aa0*/  @!P0 BRA `(.L_x_102) ;  /* 0xfffffffc00f08947 */ /* 0x004fea000383ffff */
[----:B------:R-:W-:Y:S05]  /*6ab0*/  BRA `(.L_x_103) ;  /* 0xffffffb800307947 */ /* 0x000fea000383ffff */
.L_x_38:
[----:B----4-:R-:W-:-:S07]  /*6ac0*/  MOV R0, UR5 ;  /* 0x0000000500007c02 */ /* 0x010fce0008000f00 */
.L_x_104:
[----:B-1----:R1:W2:Y:S02]  /*6ad0*/  SYNCS.PHASECHK.TRANS64.TRYWAIT P0, [R0+URZ], R3 ;  /* 0x00000003000075a7 */ /* 0x0022a400080011ff */
[----:B--2---:R-:W-:Y:S05]  /*6ae0*/  @!P0 NANOSLEEP.SYNCS 0x989680 ;  /* 0x009896800000895d */ /* 0x004fea0003900000 */
[----:B------:R-:W2:Y:S02]  /*6af0*/  @!P0 SYNCS.PHASECHK.TRANS64 P0, [R0+URZ], R3 ;  /* 0x00000003000085a7 */ /* 0x000ea400080010ff */
[----:B--2---:R-:W-:Y:S05]  /*6b00*/  @!P0 BRA `(.L_x_104) ;  /* 0xfffffffc00f08947 */ /* 0x004fea000383ffff */
[----:B------:R-:W-:Y:S05]  /*6b10*/  BRA `(.L_x_105) ;  /* 0xffffffb8003c7947 */ /* 0x000fea000383ffff */
.L_x_39:
[----:B----4-:R-:W-:-:S07]  /*6b20*/  MOV R0, UR5 ;  /* 0x0000000500007c02 */ /* 0x010fce0008000f00 */
.L_x_106:
[----:B-1----:R1:W2:Y:S02]  /*6b30*/  SYNCS.PHASECHK.TRANS64.TRYWAIT P0, [R0+URZ], R3 ;  /* 0x00000003000075a7 */ /* 0x0022a400080011ff */
[----:B--2---:R-:W-:Y:S05]  /*6b40*/  @!P0 NANOSLEEP.SYNCS 0x989680 ;  /* 0x009896800000895d */ /* 0x004fea0003900000 */
[----:B------:R-:W2:Y:S02]  /*6b50*/  @!P0 SYNCS.PHASECHK.TRANS64 P0, [R0+URZ], R3 ;  /* 0x00000003000085a7 */ /* 0x000ea400080010ff */
[----:B--2---:R-:W-:Y:S05]  /*6b60*/  @!P0 BRA `(.L_x_106) ;  /* 0xfffffffc00f08947 */ /* 0x004fea000383ffff */
[----:B------:R-:W-:Y:S05]  /*6b70*/  BRA `(.L_x_107) ;  /* 0xffffffb800487947 */ /* 0x000fea000383ffff */
.L_x_42:
[----:B-1----:R1:W2:Y:S02]  /*6b80*/  SYNCS.PHASECHK.TRANS64.TRYWAIT P0, [R0+URZ+0xd0], R5 ;  /* 0x0000d005000075a7 */ /* 0x0022a400080011ff */
[----:B--2---:R-:W-:Y:S05]  /*6b90*/  @!P0 NANOSLEEP.SYNCS 0x989680 ;  /* 0x009896800000895d */ /* 0x004fea0003900000 */
[----:B------:R-:W2:Y:S02]  /*6ba0*/  @!P0 SYNCS.PHASECHK.TRANS64 P0, [R0+URZ+0xd0], R5 ;  /* 0x0000d005000085a7 */ /* 0x000ea400080010ff */
[----:B--2---:R-:W-:Y:S05]  /*6bb0*/  @!P0 BRA `(.L_x_42) ;  /* 0xfffffffc00f08947 */ /* 0x004fea000383ffff */
[----:B------:R-:W-:Y:S05]  /*6bc0*/  BRA `(.L_x_108) ;  /* 0xffffffb800a47947 */ /* 0x000fea000383ffff */
.L_x_43:
[----:B------:R-:W-:-:S07]  /*6bd0*/  MOV R0, UR5 ;  /* 0x0000000500007c02 */ /* 0x000fce0008000f00 */
.L_x_109:
[----:B-1----:R1:W2:Y:S02]  /*6be0*/  SYNCS.PHASECHK.TRANS64.TRYWAIT P0, [R0+URZ+0x80], R5 ;  /* 0x00008005000075a7 */ /* 0x0022a400080011ff */
[----:B--2---:R-:W-:Y:S05]  /*6bf0*/  @!P0 NANOSLEEP.SYNCS 0x989680 ;  /* 0x009896800000895d */ /* 0x004fea0003900000 */
[----:B------:R-:W2:Y:S02]  /*6c00*/  @!P0 SYNCS.PHASECHK.TRANS64 P0, [R0+URZ+0x80], R5 ;  /* 0x00008005000085a7 */ /* 0x000ea400080010ff */
[----:B--2---:R-:W-:Y:S05]  /*6c10*/  @!P0 BRA `(.L_x_109) ;  /* 0xfffffffc00f08947 */ /* 0x004fea000383ffff */
[----:B------:R-:W-:Y:S05]  /*6c20*/  BRA `(.L_x_110) ;  /* 0xffffffb800b47947 */ /* 0x000fea000383ffff */
.L_x_44:
[----:B-1----:R1:W2:Y:S02]  /*6c30*/  SYNCS.PHASECHK.TRANS64.TRYWAIT P1, [R0+URZ+0x70], R5 ;  /* 0x00007005000075a7 */ /* 0x0022a400080211ff */
[----:B--2---:R-:W-:Y:S05]  /*6c40*/  @!P1 NANOSLEEP.SYNCS 0x989680 ;  /* 0x009896800000995d */ /* 0x004fea0003900000 */
[----:B------:R-:W2:Y:S02]  /*6c50*/  @!P1 SYNCS.PHASECHK.TRANS64 P1, [R0+URZ+0x70], R5 ;  /* 0x00007005000095a7 */ /* 0x000ea400080210ff */
[----:B--2---:R-:W-:Y:S05]  /*6c60*/  @!P1 BRA `(.L_x_44) ;  /* 0xfffffffc00f09947 */ /* 0x004fea000383ffff */
[----:B------:R-:W-:Y:S05]  /*6c70*/  BRA `(.L_x_111) ;  /* 0xffffffb800e47947 */ /* 0x000fea000383ffff */
.L_x_47:
[----:B------:R-:W-:-:S07]  /*6c80*/  MOV R0, UR5 ;  /* 0x0000000500007c02 */ /* 0x000fce0008000f00 */
.L_x_112:
[----:B-1----:R1:W2:Y:S02]  /*6c90*/  SYNCS.PHASECHK.TRANS64.TRYWAIT P0, [R0+URZ+0x80], R3 ;  /* 0x00008003000075a7 */ /* 0x0022a400080011ff */
[----:B--2---:R-:W-:Y:S05]  /*6ca0*/  @!P0 NANOSLEEP.SYNCS 0x989680 ;  /* 0x009896800000895d */ /* 0x004fea0003900000 */
[----:B------:R-:W2:Y:S02]  /*6cb0*/  @!P0 SYNCS.PHASECHK.TRANS64 P0, [R0+URZ+0x80], R3 ;  /* 0x00008003000085a7 */ /* 0x000ea400080010ff */
[----:B--2---:R-:W-:Y:S05]  /*6cc0*/  @!P0 BRA `(.L_x_112) ;  /* 0xfffffffc00f08947 */ /* 0x004fea000383ffff */
[----:B------:R-:W-:Y:S05]  /*6cd0*/  BRA `(.L_x_46) ;  /* 0xffffffbc00387947 */ /* 0x000fea000383ffff */
.L_x_54:
[----:B-1----:R1:W2:Y:S02]  /*6ce0*/  SYNCS.PHASECHK.TRANS64.TRYWAIT P1, [R0+URZ+0x70], R5 ;  /* 0x00007005000075a7 */ /* 0x0022a400080211ff */
[----:B--2---:R-:W-:Y:S05]  /*6cf0*/  @!P1 NANOSLEEP.SYNCS 0x989680 ;  /* 0x009896800000995d */ /* 0x004fea0003900000 */
[----:B------:R-:W2:Y:S02]  /*6d00*/  @!P1 SYNCS.PHASECHK.TRANS64 P1, [R0+URZ+0x70], R5 ;  /* 0x00007005000095a7 */ /* 0x000ea400080210ff */
[----:B--2---:R-:W-:Y:S05]  /*6d10*/  @!P1 BRA `(.L_x_54) ;  /* 0xfffffffc00f09947 */ /* 0x004fea000383ffff */
[----:B------:R-:W-:Y:S05]  /*6d20*/  BRA `(.L_x_113) ;  /* 0xffffffc000907947 */ /* 0x000fea000383ffff */
.L_x_55:
[----:B------:R-:W-:-:S07]  /*6d30*/  MOV R3, UR9 ;  /* 0x0000000900037c02 */ /* 0x000fce0008000f00 */
.L_x_114:
[----:B-1----:R1:W2:Y:S02]  /*6d40*/  SYNCS.PHASECHK.TRANS64.TRYWAIT P0, [R3+URZ+0xb0], R0 ;  /* 0x0000b000030075a7 */ /* 0x0022a400080011ff */
[----:B--2---:R-:W-:Y:S05]  /*6d50*/  @!P0 NANOSLEEP.SYNCS 0x989680 ;  /* 0x009896800000895d */ /* 0x004fea0003900000 */
[----:B------:R-:W2:Y:S02]  /*6d60*/  @!P0 SYNCS.PHASECHK.TRANS64 P0, [R3+URZ+0xb0], R0 ;  /* 0x0000b000030085a7 */ /* 0x000ea400080010ff */
[----:B--2---:R-:W-:Y:S05]  /*6d70*/  @!P0 BRA `(.L_x_114) ;  /* 0xfffffffc00f08947 */ /* 0x004fea000383ffff */
[----:B------:R-:W-:Y:S05]  /*6d80*/  BRA `(.L_x_115) ;  /* 0xffffffc000c47947 */ /* 0x000fea000383ffff */
.L_x_58:
[----:B------:R-:W-:Y:S07]  /*6d90*/  MOV R0, UR7 ;  /* 0x0000000700007c02 */ /* 0x000fee0008000f00 */
.L_x_116:
[----:B-1----:R1:W2:Y:S02]  /*6da0*/  SYNCS.PHASECHK.TRANS64.TRYWAIT P0, [R0+URZ], R3 ;  /* 0x00000003000075a7 */ /* 0x0022a400080011ff */
[----:B--2---:R-:W-:Y:S05]  /*6db0*/  @!P0 NANOSLEEP.SYNCS 0x989680 ;  /* 0x009896800000895d */ /* 0x004fea0003900000 */
[----:B------:R-:W2:Y:S02]  /*6dc0*/  @!P0 SYNCS.PHASECHK.TRANS64 P0, [R0+URZ], R3 ;  /* 0x00000003000085a7 */ /* 0x000ea400080010ff */
[----:B--2---:R-:W-:Y:S05]  /*6dd0*/  @!P0 BRA `(.L_x_116) ;  /* 0xfffffffc00f08947 */ /* 0x004fea000383ffff */
[----:B------:R-:W-:Y:S05]  /*6de0*/  BRA `(.L_x_57) ;  /* 0xffffffc000e47947 */ /* 0x000fea000383ffff */
.L_x_61:
[----:B------:R-:W-:-:S07]  /*6df0*/  MOV R0, UR5 ;  /* 0x0000000500007c02 */ /* 0x000fce0008000f00 */
.L_x_117:
[----:B--2---:R2:W3:Y:S02]  /*6e00*/  SYNCS.PHASECHK.TRANS64.TRYWAIT P0, [R0+URZ], R3 ;  /* 0x00000003000075a7 */ /* 0x0044e400080011ff */
[----:B---3--:R-:W-:Y:S05]  /*6e10*/  @!P0 NANOSLEEP.SYNCS 0x989680 ;  /* 0x009896800000895d */ /* 0x008fea0003900000 */
[----:B------:R-:W3:Y:S02]  /*6e20*/  @!P0 SYNCS.PHASECHK.TRANS64 P0, [R0+URZ], R3 ;  /* 0x00000003000085a7 */ /* 0x000ee400080010ff */
[----:B---3--:R-:W-:Y:S05]  /*6e30*/  @!P0 BRA `(.L_x_117) ;  /* 0xfffffffc00f08947 */ /* 0x008fea000383ffff */
[----:B------:R-:W-:Y:S05]  /*6e40*/  BRA `(.L_x_118) ;  /* 0xffffffc400847947 */ /* 0x000fea000383ffff */
.L_x_62:
[----:B------:R-:W-:-:S07]  /*6e50*/  MOV R0, UR5 ;  /* 0x0000000500007c02 */ /* 0x000fce0008000f00 */
.L_x_119:
[----:B--2---:R2:W3:Y:S02]  /*6e60*/  SYNCS.PHASECHK.TRANS64.TRYWAIT P0, [R0+URZ], R3 ;  /* 0x00000003000075a7 */ /* 0x0044e400080011ff */
[----:B---3--:R-:W-:Y:S05]  /*6e70*/  @!P0 NANOSLEEP.SYNCS 0x989680 ;  /* 0x009896800000895d */ /* 0x008fea0003900000 */
[----:B------:R-:W3:Y:S02]  /*6e80*/  @!P0 SYNCS.PHASECHK.TRANS64 P0, [R0+URZ], R3 ;  /* 0x00000003000085a7 */ /* 0x000ee400080010ff */
[----:B---3--:R-:W-:Y:S05]  /*6e90*/  @!P0 BRA `(.L_x_119) ;  /* 0xfffffffc00f08947 */ /* 0x008fea000383ffff */
[----:B------:R-:W-:Y:S05]  /*6ea0*/  BRA `(.L_x_120) ;  /* 0xffffffc400907947 */ /* 0x000fea000383ffff */
.L_x_63:
[----:B------:R-:W-:-:S07]  /*6eb0*/  MOV R0, UR5 ;  /* 0x0000000500007c02 */ /* 0x000fce0008000f00 */
.L_x_121:
[----:B--2---:R2:W3:Y:S02]  /*6ec0*/  SYNCS.PHASECHK.TRANS64.TRYWAIT P0, [R0+URZ], R3 ;  /* 0x00000003000075a7 */ /* 0x0044e400080011ff */
[----:B---3--:R-:W-:Y:S05]  /*6ed0*/  @!P0 NANOSLEEP.SYNCS 0x989680 ;  /* 0x009896800000895d */ /* 0x008fea0003900000 */
[----:B------:R-:W3:Y:S02]  /*6ee0*/  @!P0 SYNCS.PHASECHK.TRANS64 P0, [R0+URZ], R3 ;  /* 0x00000003000085a7 */ /* 0x000ee400080010ff */
[----:B---3--:R-:W-:Y:S05]  /*6ef0*/  @!P0 BRA `(.L_x_121) ;  /* 0xfffffffc00f08947 */ /* 0x008fea000383ffff */
[----:B------:R-:W-:Y:S05]  /*6f00*/  BRA `(.L_x_122) ;  /* 0xffffffc4009c7947 */ /* 0x000fea000383ffff */
.L_x_64:
[----:B------:R-:W-:-:S07]  /*6f10*/  MOV R0, UR7 ;  /* 0x0000000700007c02 */ /* 0x000fce0008000f00 */
.L_x_123:
[----:B--2---:R2:W3:Y:S02]  /*6f20*/  SYNCS.PHASECHK.TRANS64.TRYWAIT P0, [R0+URZ], R3 ;  /* 0x00000003000075a7 */ /* 0x0044e400080011ff */
[----:B---3--:R-:W-:Y:S05]  /*6f30*/  @!P0 NANOSLEEP.SYNCS 0x989680 ;  /* 0x009896800000895d */ /* 0x008fea0003900000 */
[----:B------:R-:W3:Y:S02]  /*6f40*/  @!P0 SYNCS.PHASECHK.TRANS64 P0, [R0+URZ], R3 ;  /* 0x00000003000085a7 */ /* 0x000ee400080010ff */
[----:B---3--:R-:W-:Y:S05]  /*6f50*/  @!P0 BRA `(.L_x_123) ;  /* 0xfffffffc00f08947 */ /* 0x008fea000383ffff */
[----:B------:R-:W-:Y:S05]  /*6f60*/  BRA `(.L_x_124) ;  /* 0xffffffc400a87947 */ /* 0x000fea000383ffff */
.L_x_69:
[----:B---3--:R3:W1:Y:S02]  /*6f70*/  SYNCS.PHASECHK.TRANS64.TRYWAIT P0, [R0+URZ+0x70], R3 ;  /* 0x00007003000075a7 */ /* 0x00866400080011ff */
[----:B-1----:R-:W-:Y:S05]  /*6f80*/  @!P0 NANOSLEEP.SYNCS 0x989680 ;  /* 0x009896800000895d */ /* 0x002fea0003900000 */
[----:B------:R-:W1:Y:S02]  /*6f90*/  @!P0 SYNCS.PHASECHK.TRANS64 P0, [R0+URZ+0x70], R3 ;  /* 0x00007003000085a7 */ /* 0x000e6400080010ff */
[----:B-1----:R-:W-:Y:S05]  /*6fa0*/  @!P0 BRA `(.L_x_69) ;  /* 0xfffffffc00f08947 */ /* 0x002fea000383ffff */
[----:B------:R-:W-:Y:S05]  /*6fb0*/  BRA `(.L_x_125) ;  /* 0xffffffc800a47947 */ /* 0x000fea000383ffff */
.L_x_72:
[----:B------:R-:W-:Y:S07]  /*6fc0*/  MOV R0, UR6 ;  /* 0x0000000600007c02 */ /* 0x000fee0008000f00 */
.L_x_126:
[----:B-1----:R1:W3:Y:S02]  /*6fd0*/  SYNCS.PHASECHK.TRANS64.TRYWAIT P0, [R0+URZ+0x68], R3 ;  /* 0x00006803000075a7 */ /* 0x0022e400080011ff */
[----:B---3--:R-:W-:Y:S05]  /*6fe0*/  @!P0 NANOSLEEP.SYNCS 0x989680 ;  /* 0x009896800000895d */ /* 0x008fea0003900000 */
[----:B------:R-:W3:Y:S02]  /*6ff0*/  @!P0 SYNCS.PHASECHK.TRANS64 P0, [R0+URZ+0x68], R3 ;  /* 0x00006803000085a7 */ /* 0x000ee400080010ff */
[----:B---3--:R-:W-:Y:S05]  /*7000*/  @!P0 BRA `(.L_x_126) ;  /* 0xfffffffc00f08947 */ /* 0x008fea000383ffff */
[----:B------:R-:W-:Y:S05]  /*7010*/  BRA `(.L_x_71) ;  /* 0xffffffcc00907947 */ /* 0x000fea000383ffff */
.L_x_75:
[----:B------:R-:W-:Y:S07]  /*7020*/  MOV R3, UR6 ;  /* 0x0000000600037c02 */ /* 0x000fee0008000f00 */
.L_x_127:
[----:B-1----:R1:W2:Y:S02]  /*7030*/  SYNCS.PHASECHK.TRANS64.TRYWAIT P2, [R3+URZ+0x58], R26 ;  /* 0x0000581a030075a7 */ /* 0x0022a400080411ff */
[----:B--2---:R-:W-:Y:S05]  /*7040*/  @!P2 NANOSLEEP.SYNCS 0x989680 ;  /* 0x009896800000a95d */ /* 0x004fea0003900000 */
[----:B------:R-:W2:Y:S02]  /*7050*/  @!P2 SYNCS.PHASECHK.TRANS64 P2, [R3+URZ+0x58], R26 ;  /* 0x0000581a0300a5a7 */ /* 0x000ea400080410ff */
[----:B--2---:R-:W-:Y:S05]  /*7060*/  @!P2 BRA `(.L_x_127) ;  /* 0xfffffffc00f0a947 */ /* 0x004fea000383ffff */
[----:B------:R-:W-:Y:S05]  /*7070*/  BRA `(.L_x_128) ;  /* 0xffffffd000247947 */ /* 0x000fea000383ffff */
.L_x_78:
[----:B--2---:R2:W4:Y:S02]  /*7080*/  SYNCS.PHASECHK.TRANS64.TRYWAIT P0, [R0+URZ+0x70], R3 ;  /* 0x00007003000075a7 */ /* 0x00452400080011ff */
[----:B----4-:R-:W-:Y:S05]  /*7090*/  @!P0 NANOSLEEP.SYNCS 0x989680 ;  /* 0x009896800000895d */ /* 0x010fea0003900000 */
[----:B------:R-:W4:Y:S02]  /*70a0*/  @!P0 SYNCS.PHASECHK.TRANS64 P0, [R0+URZ+0x70], R3 ;  /* 0x00007003000085a7 */ /* 0x000f2400080010ff */
[----:B----4-:R-:W-:Y:S05]  /*70b0*/  @!P0 BRA `(.L_x_78) ;  /* 0xfffffffc00f08947 */ /* 0x010fea000383ffff */
[----:B------:R-:W-:Y:S05]  /*70c0*/  BRA `(.L_x_129) ;  /* 0xffffffd400747947 */ /* 0x000fea000383ffff */
.L_x_89:
[----:B-1----:R-:W-:Y:S04]  /*70d0*/  MOV R0, UR43 ;  /* 0x0000002b00007c02 */ /* 0x002fe80008000f00 */
[----:B------:R1:W2:Y:S03]  /*70e0*/  SYNCS.PHASECHK.TRANS64.TRYWAIT P1, [R0+URZ+0x50], R3 ;  /* 0x00005003000075a7 */ /* 0x0002a600080211ff */
[----:B--2---:R-:W-:Y:S05]  /*70f0*/  @!P1 NANOSLEEP.SYNCS 0x989680 ;  /* 0x009896800000995d */ /* 0x004fea0003900000 */
[----:B------:R-:W2:Y:S02]  /*7100*/  @!P1 SYNCS.PHASECHK.TRANS64 P1, [R0+URZ+0x50], R3 ;  /* 0x00005003000095a7 */ /* 0x000ea400080210ff */
[----:B--2---:R-:W-:Y:S05]  /*7110*/  @!P1 BRA `(.L_x_89) ;  /* 0xfffffffc00ec9947 */ /* 0x004fea000383ffff */
[----:B------:R-:W-:Y:S05]  /*7120*/  BRA `(.L_x_88) ;  /* 0xffffffe000707947 */ /* 0x000fea000383ffff */
.L_x_91:
[----:B------:R1:W1:Y:S02]  /*7130*/  SYNCS.PHASECHK.TRANS64.TRYWAIT P1, [R156+URZ+0x90], R5 ;  /* 0x000090059c0075a7 */ /* 0x00026400080211ff */
[----:B-1----:R-:W-:Y:S05]  /*7140*/  @!P1 NANOSLEEP.SYNCS 0x989680 ;  /* 0x009896800000995d */ /* 0x002fea0003900000 */
[----:B------:R-:W1:Y:S02]  /*7150*/  @!P1 SYNCS.PHASECHK.TRANS64 P1, [R156+URZ+0x90], R5 ;  /* 0x000090059c0095a7 */ /* 0x000e6400080210ff */
[----:B-1----:R-:W-:Y:S05]  /*7160*/  @!P1 BRA `(.L_x_91) ;  /* 0xfffffffc00f09947 */ /* 0x002fea000383ffff */
[----:B------:R-:W-:Y:S05]  /*7170*/  BRA `(.L_x_90) ;  /* 0xffffffe000b47947 */ /* 0x000fea000383ffff */
        .weak           $__internal_0_$__cuda_sm10x_tcgen05_guardrail_trap_col_being_dealloced_not_returned_by_alloc
        .type           $__internal_0_$__cuda_sm10x_tcgen05_guardrail_trap_col_being_dealloced_not_returned_by_alloc,@function
        .size           $__internal_0_$__cuda_sm10x_tcgen05_guardrail_trap_col_being_dealloced_not_returned_by_alloc,($__internal_1_$__cuda_sm10x_tcgen05_guardrail_trap_phase_invalid_during_alloc - $__internal_0_$__cuda_sm10x_tcgen05_guardrail_trap_col_being_dealloced_not_returned_by_alloc)
$__internal_0_$__cuda_sm10x_tcgen05_guardrail_trap_col_being_dealloced_not_returned_by_alloc:
[----:B------:R-:W-:Y:S05]  /*7180*/  BPT.TRAP 0x1 ;  /* 0x000000040000795c */ /* 0x000fea0000300000 */
[----:B------:R-:W-:-:S04]  /*7190*/  HFMA2 R3, -RZ, RZ, 0, 0 ;  /* 0x00000000ff037431 */ /* 0x000fc800000001ff */
[----:B------:R-:W-:Y:S05]  /*71a0*/  RET.REL.NODEC R2 `(_ZN7cutlass13device_kernelINS_4gemm6kernel13GemmUniversalIN4cute5tupleIJiiiiEEENS1_10collective13CollectiveMmaINS1_35MainloopSm100TmaUmmaWarpSpecializedILi5ELi2ELi4ENS5_IJNS4_1CILi1EEESB_SB_EEEEENS5_IJNSA_ILi128EEENSA_ILi64EEENSA_ILi32EEEEEENS_12float_e5m2_tENS5_IJlSB_lEEESI_SJ_NS4_8TiledMMAINS4_8MMA_AtomIJNS4_10MMA_TraitsINS4_19SM100_MMA_F8F6F4_SSEJSI_SI_fSE_SF_NS4_17integral_constantINS4_4UMMA5MajorELSQ_0EEESR_NSO_INSP_7ScaleInELSS_0EEEST_EEEEEENS4_6LayoutISC_NS5_IJNSA_ILi0EEESX_SX_EEEEENS5_IJNS4_10UnderscoreES10_S10_EEEEENS4_13SM90_TMA_LOADENS4_14ComposedLayoutINS4_7SwizzleILi1ELi4ELi3EEENS4_18smem_ptr_flag_bitsILi8EEENSW_INS5_IJNSA_ILi8EEESG_EEENS5_IJSG_SB_EEEEEEEvNS4_8identityES13_S1D_vS1E_EENS_8epilogue10collective18CollectiveEpilogueINS1G_23Sm100TmaWarpSpecializedILi1ELi1ELi64ELb0ELb0EEEJSH_NS5_IJNSW_ISE_SB_EENSW_ISF_SB_EEEEESI_SJ_SI_SJ_NS1G_6fusion15FusionCallbacksIS1K_NS1O_17LinearCombinationISI_fSI_fLNS_15FloatRoundStyleE2EEESH_S1N_JEEENS4_5SM1004TMEM4LOAD26SM100_TMEM_LOAD_32dp32b64xES13_NS14_INS15_ILi2ELi4ELi3EEES18_NSW_INS5_IJS19_SF_EEENS5_IJSF_SB_EEEEEEENS4_39AutoVectorizingCopyWithAssumedAlignmentILi128EEENS4_14SM90_TMA_STOREES22_S24_S24_EEEvvEEEEvNT_6ParamsE) ;  /* 0xffffff8c02947950 */ /* 0x000fea0003c3ffff */
        .weak           $__internal_1_$__cuda_sm10x_tcgen05_guardrail_trap_phase_invalid_during_alloc
        .type           $__internal_1_$__cuda_sm10x_tcgen05_guardrail_trap_phase_invalid_during_alloc,@function
        .size           $__internal_1_$__cuda_sm10x_tcgen05_guardrail_trap_phase_invalid_during_alloc,($__internal_2_$__cuda_sm10x_tcgen05_guardrail_trap_unallocated_columns_being_dealloced - $__internal_1_$__cuda_sm10x_tcgen05_guardrail_trap_phase_invalid_during_alloc)
$__internal_1_$__cuda_sm10x_tcgen05_guardrail_trap_phase_invalid_during_alloc:
[----:B------:R-:W-:Y:S05]  /*71b0*/  BPT.TRAP 0x1 ;  /* 0x000000040000795c */ /* 0x000fea0000300000 */
[----:B------:R-:W-:-:S04]  /*71c0*/  MOV R3, 0x0 ;  /* 0x0000000000037802 */ /* 0x000fc80000000f00 */
[----:B------:R-:W-:Y:S05]  /*71d0*/  RET.REL.NODEC R2 `(_ZN7cutlass13device_kernelINS_4gemm6kernel13GemmUniversalIN4cute5tupleIJiiiiEEENS1_10collective13CollectiveMmaINS1_35MainloopSm100TmaUmmaWarpSpecializedILi5ELi2ELi4ENS5_IJNS4_1CILi1EEESB_SB_EEEEENS5_IJNSA_ILi128EEENSA_ILi64EEENSA_ILi32EEEEEENS_12float_e5m2_tENS5_IJlSB_lEEESI_SJ_NS4_8TiledMMAINS4_8MMA_AtomIJNS4_10MMA_TraitsINS4_19SM100_MMA_F8F6F4_SSEJSI_SI_fSE_SF_NS4_17integral_constantINS4_4UMMA5MajorELSQ_0EEESR_NSO_INSP_7ScaleInELSS_0EEEST_EEEEEENS4_6LayoutISC_NS5_IJNSA_ILi0EEESX_SX_EEEEENS5_IJNS4_10UnderscoreES10_S10_EEEEENS4_13SM90_TMA_LOADENS4_14ComposedLayoutINS4_7SwizzleILi1ELi4ELi3EEENS4_18smem_ptr_flag_bitsILi8EEENSW_INS5_IJNSA_ILi8EEESG_EEENS5_IJSG_SB_EEEEEEEvNS4_8identityES13_S1D_vS1E_EENS_8epilogue10collective18CollectiveEpilogueINS1G_23Sm100TmaWarpSpecializedILi1ELi1ELi64ELb0ELb0EEEJSH_NS5_IJNSW_ISE_SB_EENSW_ISF_SB_EEEEESI_SJ_SI_SJ_NS1G_6fusion15FusionCallbacksIS1K_NS1O_17LinearCombinationISI_fSI_fLNS_15FloatRoundStyleE2EEESH_S1N_JEEENS4_5SM1004TMEM4LOAD26SM100_TMEM_LOAD_32dp32b64xES13_NS14_INS15_ILi2ELi4ELi3EEES18_NSW_INS5_IJS19_SF_EEENS5_IJSF_SB_EEEEEEENS4_39AutoVectorizingCopyWithAssumedAlignmentILi128EEENS4_14SM90_TMA_STOREES22_S24_S24_EEEvvEEEEvNT_6ParamsE) ;  /* 0xffffff8c02887950 */ /* 0x000fea0003c3ffff */
        .weak           $__internal_2_$__cuda_sm10x_tcgen05_guardrail_trap_unallocated_columns_being_dealloced
        .type           $__internal_2_$__cuda_sm10x_tcgen05_guardrail_trap_unallocated_columns_being_dealloced,@function
        .size           $__internal_2_$__cuda_sm10x_tcgen05_guardrail_trap_unallocated_columns_being_dealloced,(.L_x_131 - $__internal_2_$__cuda_sm10x_tcgen05_guardrail_trap_unallocated_columns_being_dealloced)
$__internal_2_$__cuda_sm10x_tcgen05_guardrail_trap_unallocated_columns_being_dealloced:
[----:B------:R-:W-:Y:S05]  /*71e0*/  BPT.TRAP 0x1 ;  /* 0x000000040000795c */ /* 0x000fea0000300000 */
[----:B------:R-:W-:-:S04]  /*71f0*/  HFMA2 R3, -RZ, RZ, 0, 0 ;  /* 0x00000000ff037431 */ /* 0x000fc800000001ff */
[----:B------:R-:W-:Y:S05]  /*7200*/  RET.REL.NODEC R2 `(_ZN7cutlass13device_kernelINS_4gemm6kernel13GemmUniversalIN4cute5tupleIJiiiiEEENS1_10collective13CollectiveMmaINS1_35MainloopSm100TmaUmmaWarpSpecializedILi5ELi2ELi4ENS5_IJNS4_1CILi1EEESB_SB_EEEEENS5_IJNSA_ILi128EEENSA_ILi64EEENSA_ILi32EEEEEENS_12float_e5m2_tENS5_IJlSB_lEEESI_SJ_NS4_8TiledMMAINS4_8MMA_AtomIJNS4_10MMA_TraitsINS4_19SM100_MMA_F8F6F4_SSEJSI_SI_fSE_SF_NS4_17integral_constantINS4_4UMMA5MajorELSQ_0EEESR_NSO_INSP_7ScaleInELSS_0EEEST_EEEEEENS4_6LayoutISC_NS5_IJNSA_ILi0EEESX_SX_EEEEENS5_IJNS4_10UnderscoreES10_S10_EEEEENS4_13SM90_TMA_LOADENS4_14ComposedLayoutINS4_7SwizzleILi1ELi4ELi3EEENS4_18smem_ptr_flag_bitsILi8EEENSW_INS5_IJNSA_ILi8EEESG_EEENS5_IJSG_SB_EEEEEEEvNS4_8identityES13_S1D_vS1E_EENS_8epilogue10collective18CollectiveEpilogueINS1G_23Sm100TmaWarpSpecializedILi1ELi1ELi64ELb0ELb0EEEJSH_NS5_IJNSW_ISE_SB_EENSW_ISF_SB_EEEEESI_SJ_SI_SJ_NS1G_6fusion15FusionCallbacksIS1K_NS1O_17LinearCombinationISI_fSI_fLNS_15FloatRoundStyleE2EEESH_S1N_JEEENS4_5SM1004TMEM4LOAD26SM100_TMEM_LOAD_32dp32b64xES13_NS14_INS15_ILi2ELi4ELi3EEES18_NSW_INS5_IJS19_SF_EEENS5_IJSF_SB_EEEEEEENS4_39AutoVectorizingCopyWithAssumedAlignmentILi128EEENS4_14SM90_TMA_STOREES22_S24_S24_EEEvvEEEEvNT_6ParamsE) ;  /* 0xffffff8c027c7950 */ /* 0x000fea0003c3ffff */
.L_x_130:
[----:B------:R-:W-:-:S00]  /*7210*/  BRA `(.L_x_130) ;  /* 0xfffffffc00fc7947 */ /* 0x000fc0000383ffff */
[----:B------:R-:W-:-:S00]  /*7220*/  NOP ;  /* 0x0000000000007918 */ /* 0x000fc00000000000 */
        /* <DEDUP_REMOVED lines=13> */
.L_x_131:


//--------------------- .nv.global.init           --------------------------
	.section	.nv.global.init,"aw",@progbits
.nv.global.init:
	.type		$str$27,@object
	.size		$str$27,($str$28 - $str$27)
$str$27:
        /*0000*/ 	.byte	0x28, 0x61, 0x64, 0x64, 0x72, 0x65, 0x73, 0x73, 0x20, 0x26, 0x20, 0x6d, 0x61, 0x73, 0x6b, 0x29
        /*0010*/ 	.byte	0x20, 0x3d, 0x3d, 0x20, 0x30, 0x00
	.type		$str$28,@object
	.size		$str$28,($str$26 - $str$28)
$str$28:
        /*0016*/ 	.byte	0x2f, 0x74, 0x6d, 0x70, 0x2f, 0x63, 0x75, 0x74, 0x6c, 0x61, 0x73, 0x73, 0x5f, 0x73, 0x77, 0x65
        /*0026*/ 	.byte	0x65, 0x70, 0x5f, 0x73, 0x72, 0x63, 0x2f, 0x69, 0x6e, 0x63, 0x6c, 0x75, 0x64, 0x65, 0x2f, 0x63
        /*0036*/ 	.byte	0x75, 0x74, 0x65, 0x2f, 0x70, 0x6f, 0x69, 0x6e, 0x74, 0x65, 0x72, 0x5f, 0x66, 0x6c, 0x61, 0x67
        /*0046*/ 	.byte	0x67, 0x65, 0x64, 0x2e, 0x68, 0x70, 0x70, 0x00
	.type		$str$26,@object
	.size		$str$26,($str$25 - $str$26)
$str$26:
        /*004e*/ 	.byte	0x2f, 0x74, 0x6d, 0x70, 0x2f, 0x63, 0x75, 0x74, 0x6c, 0x61, 0x73, 0x73, 0x5f, 0x73, 0x77, 0x65
        /*005e*/ 	.byte	0x65, 0x70, 0x5f, 0x73, 0x72, 0x63, 0x2f, 0x69, 0x6e, 0x63, 0x6c, 0x75, 0x64, 0x65, 0x2f, 0x63
        /*006e*/ 	.byte	0x75, 0x74, 0x65, 0x2f, 0x61, 0x74, 0x6f, 0x6d, 0x2f, 0x63, 0x6f, 0x70, 0x79, 0x5f, 0x74, 0x72
        /*007e*/ 	.byte	0x61, 0x69, 0x74, 0x73, 0x5f, 0x73, 0x6d, 0x31, 0x30, 0x30, 0x2e, 0x68, 0x70, 0x70, 0x00
	.type		$str$25,@object
	.size		$str$25,(__unnamed_1 - $str$25)
$str$25:
        /*008d*/ 	.byte	0x28, 0x28, 0x75, 0x69, 0x6e, 0x74, 0x33, 0x32, 0x5f, 0x74, 0x28, 0x74, 0x68, 0x72, 0x65, 0x61
        /*009d*/ 	.byte	0x64, 0x49, 0x64, 0x78, 0x2e, 0x78, 0x29, 0x20, 0x2f, 0x20, 0x33, 0x32, 0x29, 0x20, 0x25, 0x20
        /*00ad*/ 	.byte	0x34, 0x29, 0x20, 0x3d, 0x3d, 0x20, 0x28, 0x28, 0x28, 0x74, 0x6d, 0x65, 0x6d, 0x5f, 0x61, 0x64
        /*00bd*/ 	.byte	0x64, 0x72, 0x20, 0x3e, 0x3e, 0x20, 0x31, 0x36, 0x29, 0x20, 0x2f, 0x20, 0x33, 0x32, 0x29, 0x20
        /*00cd*/ 	.byte	0x25, 0x20, 0x34, 0x29, 0x00
	.type		__unnamed_1,@object
	.size		__unnamed_1,(__unnamed_2 - __unnamed_1)
__unnamed_1:
        /*00d2*/ 	.byte	0x61, 0x75, 0x74, 0x6f, 0x20, 0x63, 0x75, 0x74, 0x65, 0x3a, 0x3a, 0x61, 0x73, 0x5f, 0x70, 0x6f
        /* <DEDUP_REMOVED lines=24> */
        /*0262*/ 	.byte	0x43, 0x3c, 0x38, 0x31, 0x39, 0x32, 0x3e, 0x3e, 0x3e, 0x3e, 0x5d, 0x00
	.type		__unnamed_2,@object
	.size		__unnamed_2,(.L_2 - __unnamed_2)
__unnamed_2:
        /* <DEDUP_REMOVED lines=42> */
        /*050e*/ 	.byte	0x3e, 0x3e, 0x3e, 0x3e, 0x5d, 0x00
.L_2:


//--------------------- .nv.shared._ZN7cutlass13device_kernelINS_4gemm6kernel13GemmUniversalIN4cute5tupleIJiiiiEEENS1_10collective13CollectiveMmaINS1_35MainloopSm100TmaUmmaWarpSpecializedILi5ELi2ELi4ENS5_IJNS4_1CILi1EEESB_SB_EEEEENS5_IJNSA_ILi128EEENSA_ILi64EEENSA_ILi32EEEEEENS_12float_e5m2_tENS5_IJlSB_lEEESI_SJ_NS4_8TiledMMAINS4_8MMA_AtomIJNS4_10MMA_TraitsINS4_19SM100_MMA_F8F6F4_SSEJSI_SI_fSE_SF_NS4_17integral_constantINS4_4UMMA5MajorELSQ_0EEESR_NSO_INSP_7ScaleInELSS_0EEEST_EEEEEENS4_6LayoutISC_NS5_IJNSA_ILi0EEESX_SX_EEEEENS5_IJNS4_10UnderscoreES10_S10_EEEEENS4_13SM90_TMA_LOADENS4_14ComposedLayoutINS4_7SwizzleILi1ELi4ELi3EEENS4_18smem_ptr_flag_bitsILi8EEENSW_INS5_IJNSA_ILi8EEESG_EEENS5_IJSG_SB_EEEEEEEvNS4_8identityES13_S1D_vS1E_EENS_8epilogue10collective18CollectiveEpilogueINS1G_23Sm100TmaWarpSpecializedILi1ELi1ELi64ELb0ELb0EEEJSH_NS5_IJNSW_ISE_SB_EENSW_ISF_SB_EEEEESI_SJ_SI_SJ_NS1G_6fusion15FusionCallbacksIS1K_NS1O_17LinearCombinationISI_fSI_fLNS_15FloatRoundStyleE2EEESH_S1N_JEEENS4_5SM1004TMEM4LOAD26SM100_TMEM_LOAD_32dp32b64xES13_NS14_INS15_ILi2ELi4ELi3EEES18_NSW_INS5_IJS19_SF_EEENS5_IJSF_SB_EEEEEEENS4_39AutoVectorizingCopyWithAssumedAlignmentILi128EEENS4_14SM90_TMA_STOREES22_S24_S24_EEEvvEEEEvNT_6ParamsE --------------------------
	.section	.nv.shared._ZN7cutlass13device_kernelINS_4gemm6kernel13GemmUniversalIN4cute5tupleIJiiiiEEENS1_10collective13CollectiveMmaINS1_35MainloopSm100TmaUmmaWarpSpecializedILi5ELi2ELi4ENS5_IJNS4_1CILi1EEESB_SB_EEEEENS5_IJNSA_ILi128EEENSA_ILi64EEENSA_ILi32EEEEEENS_12float_e5m2_tENS5_IJlSB_lEEESI_SJ_NS4_8TiledMMAINS4_8MMA_AtomIJNS4_10MMA_TraitsINS4_19SM100_MMA_F8F6F4_SSEJSI_SI_fSE_SF_NS4_17integral_constantINS4_4UMMA5MajorELSQ_0EEESR_NSO_INSP_7ScaleInELSS_0EEEST_EEEEEENS4_6LayoutISC_NS5_IJNSA_ILi0EEESX_SX_EEEEENS5_IJNS4_10UnderscoreES10_S10_EEEEENS4_13SM90_TMA_LOADENS4_14ComposedLayoutINS4_7SwizzleILi1ELi4ELi3EEENS4_18smem_ptr_flag_bitsILi8EEENSW_INS5_IJNSA_ILi8EEESG_EEENS5_IJSG_SB_EEEEEEEvNS4_8identityES13_S1D_vS1E_EENS_8epilogue10collective18CollectiveEpilogueINS1G_23Sm100TmaWarpSpecializedILi1ELi1ELi64ELb0ELb0EEEJSH_NS5_IJNSW_ISE_SB_EENSW_ISF_SB_EEEEESI_SJ_SI_SJ_NS1G_6fusion15FusionCallbacksIS1K_NS1O_17LinearCombinationISI_fSI_fLNS_15FloatRoundStyleE2EEESH_S1N_JEEENS4_5SM1004TMEM4LOAD26SM100_TMEM_LOAD_32dp32b64xES13_NS14_INS15_ILi2ELi4ELi3EEES18_NSW_INS5_IJS19_SF_EEENS5_IJSF_SB_EEEEEEENS4_39AutoVectorizingCopyWithAssumedAlignmentILi128EEENS4_14SM90_TMA_STOREES22_S24_S24_EEEvvEEEEvNT_6ParamsE,"aw",@nobits
	.sectionflags	@""
	.align	16
	.zero		1024


//--------------------- .nv.shared.reserved.0     --------------------------
	.section	.nv.shared.reserved.0,"aw",@nobits
	.weak		__nv_reservedSMEM_offset_0_alias
	.size		__nv_reservedSMEM_offset_0_alias, 0, 64
	.other		__nv_reservedSMEM_offset_0_alias,@"STO_CUDA_RESERVED_SHARED STV_DEFAULT"
__nv_reservedSMEM_offset_0_alias:
	.zero		0
.nv.shared.reserved.0:
	.zero		64
	.weak		__nv_reservedSMEM_tcgen05_partition
	.type		__nv_reservedSMEM_tcgen05_partition,@object
	.size		__nv_reservedSMEM_tcgen05_partition,(.L_0 - __nv_reservedSMEM_tcgen05_partition)
__nv_reservedSMEM_tcgen05_partition:
	.zero		32
.L_0:


//--------------------- .nv.global                --------------------------
	.section	.nv.global,"aw",@nobits
.nv.global:
	.type		_ZN39_INTERNAL_68589b67_4_k_cu_dab7edf8_93484cute1_E,@object
	.size		_ZN39_INTERNAL_68589b67_4_k_cu_dab7edf8_93484cute1_E,(_ZN39_INTERNAL_68589b67_4_k_cu_dab7edf8_93484cuda3std3__45__cpo6cbeginE - _ZN39_INTERNAL_68589b67_4_k_cu_dab7edf8_93484cute1_E)
_ZN39_INTERNAL_68589b67_4_k_cu_dab7edf8_93484cute1_E:
	.zero		1
	.type		_ZN39_INTERNAL_68589b67_4_k_cu_dab7edf8_93484cuda3std3__45__cpo6cbeginE,@object
	.size		_ZN39_INTERNAL_68589b67_4_k_cu_dab7edf8_93484cuda3std3__45__cpo6cbeginE,(_ZN39_INTERNAL_68589b67_4_k_cu_dab7edf8_93484cuda3std3__48in_placeE - _ZN39_INTERNAL_68589b67_4_k_cu_dab7edf8_93484cuda3std3__45__cpo6cbeginE)
_ZN39_INTERNAL_68589b67_4_k_cu_dab7edf8_93484cuda3std3__45__cpo6cbeginE:
	.zero		1
	.type		_ZN39_INTERNAL_68589b67_4_k_cu_dab7edf8_93484cuda3std3__48in_placeE,@object
	.size		_ZN39_INTERNAL_68589b67_4_k_cu_dab7edf8_93484cuda3std3__48in_placeE,(_ZN39_INTERNAL_68589b67_4_k_cu_dab7edf8_93484cuda3std6ranges3__45__cpo9iter_moveE - _ZN39_INTERNAL_68589b67_4_k_cu_dab7edf8_93484cuda3std3__48in_placeE)
_ZN39_INTERNAL_68589b67_4_k_cu_dab7edf8_93484cuda3std3__48in_placeE:
	.zero		1
	.type		_ZN39_INTERNAL_68589b67_4_k_cu_dab7edf8_93484cuda3std6ranges3__45__cpo9iter_moveE,@object
	.size		_ZN39_INTERNAL_68589b67_4_k_cu_dab7edf8_93484cuda3std6ranges3__45__cpo9iter_moveE,(_ZN39_INTERNAL_68589b67_4_k_cu_dab7edf8_93484cuda3std3__45__cpo5beginE - _ZN39_INTERNAL_68589b67_4_k_cu_dab7edf8_93484cuda3std6ranges3__45__cpo9iter_moveE)
_ZN39_INTERNAL_68589b67_4_k_cu_dab7edf8_93484cuda3std6ranges3__45__cpo9iter_moveE:
	.zero		1
	.type		_ZN39_INTERNAL_68589b67_4_k_cu_dab7edf8_93484cuda3std3__45__cpo5beginE,@object
	.size		_ZN39_INTERNAL_68589b67_4_k_cu_dab7edf8_93484cuda3std3__45__cpo5beginE,(_ZN39_INTERNAL_68589b67_4_k_cu_dab7edf8_93484cuda3std3__441_GLOBAL__N__68589b67_4_k_cu_dab7edf8_93486ignoreE - _ZN39_INTERNAL_68589b67_4_k_cu_dab7edf8_93484cuda3std3__45__cpo5beginE)
_ZN39_INTERNAL_68589b67_4_k_cu_dab7edf8_93484cuda3std3__45__cpo5beginE:
	.zero		1
	.type		_ZN39_INTERNAL_68589b67_4_k_cu_dab7edf8_93484cuda3std3__441_GLOBAL__N__68589b67_4_k_cu_dab7edf8_93486ignoreE,@object
	.size		_ZN39_INTERNAL_68589b67_4_k_cu_dab7edf8_93484cuda3std3__441_GLOBAL__N__68589b67_4_k_cu_dab7edf8_93486ignoreE,(_ZN39_INTERNAL_68589b67_4_k_cu_dab7edf8_93484cute7productE - _ZN39_INTERNAL_68589b67_4_k_cu_dab7edf8_93484cuda3std3__441_GLOBAL__N__68589b67_4_k_cu_dab7edf8_93486ignoreE)
_ZN39_INTERNAL_68589b67_4_k_cu_dab7edf8_93484cuda3std3__441_GLOBAL__N__68589b67_4_k_cu_dab7edf8_93486ignoreE:
	.zero		1
	.type		_ZN39_INTERNAL_68589b67_4_k_cu_dab7edf8_93484cute7productE,@object
	.size		_ZN39_INTERNAL_68589b67_4_k_cu_dab7edf8_93484cute7productE,(_ZN39_INTERNAL_68589b67_4_k_cu_dab7edf8_93484cuda3std3__45__cpo3endE - _ZN39_INTERNAL_68589b67_4_k_cu_dab7edf8_93484cute7productE)
_ZN39_INTERNAL_68589b67_4_k_cu_dab7edf8_93484cute7productE:
	.zero		1
	.type		_ZN39_INTERNAL_68589b67_4_k_cu_dab7edf8_93484cuda3std3__45__cpo3endE,@object
	.size		_ZN39_INTERNAL_68589b67_4_k_cu_dab7edf8_93484cuda3std3__45__cpo3endE,(_ZN39_INTERNAL_68589b67_4_k_cu_dab7edf8_93484cuda3std3__419piecewise_constructE - _ZN39_INTERNAL_68589b67_4_k_cu_dab7edf8_93484cuda3std3__45__cpo3endE)
_ZN39_INTERNAL_68589b67_4_k_cu_dab7edf8_93484cuda3std3__45__cpo3endE:
	.zero		1
	.type		_ZN39_INTERNAL_68589b67_4_k_cu_dab7edf8_93484cuda3std3__419piecewise_constructE,@object
	.size		_ZN39_INTERNAL_68589b67_4_k_cu_dab7edf8_93484cuda3std3__419piecewise_constructE,(_ZN39_INTERNAL_68589b67_4_k_cu_dab7edf8_93484cuda3std3__45__cpo4cendE - _ZN39_INTERNAL_68589b67_4_k_cu_dab7edf8_93484cuda3std3__419piecewise_constructE)
_ZN39_INTERNAL_68589b67_4_k_cu_dab7edf8_93484cuda3std3__419piecewise_constructE:
	.zero		1
	.type		_ZN39_INTERNAL_68589b67_4_k_cu_dab7edf8_93484cuda3std3__45__cpo4cendE,@object
	.size		_ZN39_INTERNAL_68589b67_4_k_cu_dab7edf8_93484cuda3std3__45__cpo4cendE,(_ZN39_INTERNAL_68589b67_4_k_cu_dab7edf8_93484cuda3std6ranges3__45__cpo4swapE - _ZN39_INTERNAL_68589b67_4_k_cu_dab7edf8_93484cuda3std3__45__cpo4cendE)
_ZN39_INTERNAL_68589b67_4_k_cu_dab7edf8_93484cuda3std3__45__cpo4cendE:
	.zero		1
	.type		_ZN39_INTERNAL_68589b67_4_k_cu_dab7edf8_93484cuda3std6ranges3__45__cpo4swapE,@object
	.size		_ZN39_INTERNAL_68589b67_4_k_cu_dab7edf8_93484cuda3std6ranges3__45__cpo4swapE,(.L_10 - _ZN39_INTERNAL_68589b67_4_k_cu_dab7edf8_93484cuda3std6ranges3__45__cpo4swapE)
_ZN39_INTERNAL_68589b67_4_k_cu_dab7edf8_93484cuda3std6ranges3__45__cpo4swapE:
	.zero		1
.L_10:


//--------------------- .nv.constant0._ZN7cutlass13device_kernelINS_4gemm6kernel13GemmUniversalIN4cute5tupleIJiiiiEEENS1_10collective13CollectiveMmaINS1_35MainloopSm100TmaUmmaWarpSpecializedILi5ELi2ELi4ENS5_IJNS4_1CILi1EEESB_SB_EEEEENS5_IJNSA_ILi128EEENSA_ILi64EEENSA_ILi32EEEEEENS_12float_e5m2_tENS5_IJlSB_lEEESI_SJ_NS4_8TiledMMAINS4_8MMA_AtomIJNS4_10MMA_TraitsINS4_19SM100_MMA_F8F6F4_SSEJSI_SI_fSE_SF_NS4_17integral_constantINS4_4UMMA5MajorELSQ_0EEESR_NSO_INSP_7ScaleInELSS_0EEEST_EEEEEENS4_6LayoutISC_NS5_IJNSA_ILi0EEESX_SX_EEEEENS5_IJNS4_10UnderscoreES10_S10_EEEEENS4_13SM90_TMA_LOADENS4_14ComposedLayoutINS4_7SwizzleILi1ELi4ELi3EEENS4_18smem_ptr_flag_bitsILi8EEENSW_INS5_IJNSA_ILi8EEESG_EEENS5_IJSG_SB_EEEEEEEvNS4_8identityES13_S1D_vS1E_EENS_8epilogue10collective18CollectiveEpilogueINS1G_23Sm100TmaWarpSpecializedILi1ELi1ELi64ELb0ELb0EEEJSH_NS5_IJNSW_ISE_SB_EENSW_ISF_SB_EEEEESI_SJ_SI_SJ_NS1G_6fusion15FusionCallbacksIS1K_NS1O_17LinearCombinationISI_fSI_fLNS_15FloatRoundStyleE2EEESH_S1N_JEEENS4_5SM1004TMEM4LOAD26SM100_TMEM_LOAD_32dp32b64xES13_NS14_INS15_ILi2ELi4ELi3EEES18_NSW_INS5_IJS19_SF_EEENS5_IJSF_SB_EEEEEEENS4_39AutoVectorizingCopyWithAssumedAlignmentILi128EEENS4_14SM90_TMA_STOREES22_S24_S24_EEEvvEEEEvNT_6ParamsE --------------------------
	.section	.nv.constant0._ZN7cutlass13device_kernelINS_4gemm6kernel13GemmUniversalIN4cute5tupleIJiiiiEEENS1_10collective13CollectiveMmaINS1_35MainloopSm100TmaUmmaWarpSpecializedILi5ELi2ELi4ENS5_IJNS4_1CILi1EEESB_SB_EEEEENS5_IJNSA_ILi128EEENSA_ILi64EEENSA_ILi32EEEEEENS_12float_e5m2_tENS5_IJlSB_lEEESI_SJ_NS4_8TiledMMAINS4_8MMA_AtomIJNS4_10MMA_TraitsINS4_19SM100_MMA_F8F6F4_SSEJSI_SI_fSE_SF_NS4_17integral_constantINS4_4UMMA5MajorELSQ_0EEESR_NSO_INSP_7ScaleInELSS_0EEEST_EEEEEENS4_6LayoutISC_NS5_IJNSA_ILi0EEESX_SX_EEEEENS5_IJNS4_10UnderscoreES10_S10_EEEEENS4_13SM90_TMA_LOADENS4_14ComposedLayoutINS4_7SwizzleILi1ELi4ELi3EEENS4_18smem_ptr_flag_bitsILi8EEENSW_INS5_IJNSA_ILi8EEESG_EEENS5_IJSG_SB_EEEEEEEvNS4_8identityES13_S1D_vS1E_EENS_8epilogue10collective18CollectiveEpilogueINS1G_23Sm100TmaWarpSpecializedILi1ELi1ELi64ELb0ELb0EEEJSH_NS5_IJNSW_ISE_SB_EENSW_ISF_SB_EEEEESI_SJ_SI_SJ_NS1G_6fusion15FusionCallbacksIS1K_NS1O_17LinearCombinationISI_fSI_fLNS_15FloatRoundStyleE2EEESH_S1N_JEEENS4_5SM1004TMEM4LOAD26SM100_TMEM_LOAD_32dp32b64xES13_NS14_INS15_ILi2ELi4ELi3EEES18_NSW_INS5_IJS19_SF_EEENS5_IJSF_SB_EEEEEEENS4_39AutoVectorizingCopyWithAssumedAlignmentILi128EEENS4_14SM90_TMA_STOREES22_S24_S24_EEEvvEEEEvNT_6ParamsE,"a",@progbits
	.sectionflags	@""
	.align	4
.nv.constant0._ZN7cutlass13device_kernelINS_4gemm6kernel13GemmUniversalIN4cute5tupleIJiiiiEEENS1_10collective13CollectiveMmaINS1_35MainloopSm100TmaUmmaWarpSpecializedILi5ELi2ELi4ENS5_IJNS4_1CILi1EEESB_SB_EEEEENS5_IJNSA_ILi128EEENSA_ILi64EEENSA_ILi32EEEEEENS_12float_e5m2_tENS5_IJlSB_lEEESI_SJ_NS4_8TiledMMAINS4_8MMA_AtomIJNS4_10MMA_TraitsINS4_19SM100_MMA_F8F6F4_SSEJSI_SI_fSE_SF_NS4_17integral_constantINS4_4UMMA5MajorELSQ_0EEESR_NSO_INSP_7ScaleInELSS_0EEEST_EEEEEENS4_6LayoutISC_NS5_IJNSA_ILi0EEESX_SX_EEEEENS5_IJNS4_10UnderscoreES10_S10_EEEEENS4_13SM90_TMA_LOADENS4_14ComposedLayoutINS4_7SwizzleILi1ELi4ELi3EEENS4_18smem_ptr_flag_bitsILi8EEENSW_INS5_IJNSA_ILi8EEESG_EEENS5_IJSG_SB_EEEEEEEvNS4_8identityES13_S1D_vS1E_EENS_8epilogue10collective18CollectiveEpilogueINS1G_23Sm100TmaWarpSpecializedILi1ELi1ELi64ELb0ELb0EEEJSH_NS5_IJNSW_ISE_SB_EENSW_ISF_SB_EEEEESI_SJ_SI_SJ_NS1G_6fusion15FusionCallbacksIS1K_NS1O_17LinearCombinationISI_fSI_fLNS_15FloatRoundStyleE2EEESH_S1N_JEEENS4_5SM1004TMEM4LOAD26SM100_TMEM_LOAD_32dp32b64xES13_NS14_INS15_ILi2ELi4ELi3EEES18_NSW_INS5_IJS19_SF_EEENS5_IJSF_SB_EEEEEEENS4_39AutoVectorizingCopyWithAssumedAlignmentILi128EEENS4_14SM90_TMA_STOREES22_S24_S24_EEEvvEEEEvNT_6ParamsE:
	.zero		2944


//--------------------- SYMBOLS --------------------------

	.type		.nv.reservedSmem.offset0,@object
	.size		.nv.reservedSmem.offset0,0x4
	.type		.nv.reservedSmem.cap,@object
	.size		.nv.reservedSmem.cap,0x4
	.type		__assertfail,@function
